//
// Generated by NVIDIA NVVM Compiler
//
// Compiler Build ID: CL-36424714
// Cuda compilation tools, release 13.0, V13.0.88
// Based on NVVM 20.0.0
//

.version 9.0
.target sm_100
.address_size 64

	// .globl	_Z13search_kernelPKcllcPy
.const .align 1 .b8 c_needle[64];

.visible .entry _Z13search_kernelPKcllcPy(
	.param .u64 .ptr .align 1 _Z13search_kernelPKcllcPy_param_0,
	.param .u64 _Z13search_kernelPKcllcPy_param_1,
	.param .u64 _Z13search_kernelPKcllcPy_param_2,
	.param .u8 _Z13search_kernelPKcllcPy_param_3,
	.param .u64 .ptr .align 1 _Z13search_kernelPKcllcPy_param_4
)
{
	.local .align 16 .b8 	__local_depot0[1552];
	.reg .b64 	%SP;
	.reg .b64 	%SPL;
	.reg .pred 	%p<41>;
	.reg .b16 	%rs<17>;
	.reg .b32 	%r<119>;
	.reg .b32 	%f<184>;
	.reg .b64 	%rd<199>;

	mov.u64 	%SPL, __local_depot0;
	ld.param.u64 	%rd29, [_Z13search_kernelPKcllcPy_param_0];
	ld.param.u64 	%rd30, [_Z13search_kernelPKcllcPy_param_1];
	ld.param.u64 	%rd27, [_Z13search_kernelPKcllcPy_param_2];
	ld.param.s8 	%rs1, [_Z13search_kernelPKcllcPy_param_3];
	cvta.to.global.u64 	%rd1, %rd29;
	add.u64 	%rd2, %SPL, 0;
	add.u64 	%rd3, %SPL, 1024;
	add.u64 	%rd4, %SPL, 1040;
	mov.u32 	%r17, %ctaid.x;
	mov.u32 	%r18, %ntid.x;
	mov.u32 	%r19, %tid.x;
	mad.lo.s32 	%r20, %r17, %r18, %r19;
	cvt.s32.s16 	%r21, %rs1;
	mov.u32 	%r22, %nctaid.x;
	mul.lo.s32 	%r23, %r18, %r22;
	mul.lo.s32 	%r24, %r23, %r21;
	mul.lo.s32 	%r25, %r24, 20;
	cvt.u64.u32 	%rd34, %r25;
	mul.wide.u32 	%rd35, %r20, 20;
	add.s64 	%rd5, %rd35, %rd34;
	add.s64 	%rd36, %rd27, %rd5;
	add.s64 	%rd37, %rd36, 20;
	setp.gt.u64 	%p1, %rd37, %rd30;
	@%p1 bra 	$L__BB0_42;
	mov.b64 	%rd38, 0;
	st.local.v2.u64 	[%rd3], {%rd38, %rd38};
	cvt.u32.u64 	%r1, %rd27;
	cvt.rn.f32.s32 	%f1, %r1;
	and.b64  	%rd6, %rd27, 15;
	and.b64  	%rd7, %rd27, 7;
	and.b32  	%r2, %r1, 15;
	and.b32  	%r3, %r1, 7;
	and.b64  	%rd8, %rd27, 3;
	mov.b32 	%r113, 0;
$L__BB0_2:
	setp.lt.s64 	%p2, %rd27, 1;
	cvt.u64.u32 	%rd9, %r113;
	@%p2 bra 	$L__BB0_16;
	setp.lt.u64 	%p3, %rd27, 16;
	mov.b64 	%rd197, 0;
	@%p3 bra 	$L__BB0_6;
	and.b64  	%rd195, %rd27, 9223372036854775792;
	add.s64 	%rd40, %rd5, %rd1;
	add.s64 	%rd41, %rd40, %rd9;
	add.s64 	%rd193, %rd41, 7;
	mov.u64 	%rd194, %rd4;
$L__BB0_5:
	.pragma "nounroll";
	and.b64  	%rd197, %rd27, 9223372036854775792;
	ld.global.u8 	%r27, [%rd193+8];
	ld.global.u8 	%r28, [%rd193+7];
	prmt.b32 	%r29, %r28, %r27, 0x3340U;
	ld.global.u8 	%r30, [%rd193+6];
	ld.global.u8 	%r31, [%rd193+5];
	prmt.b32 	%r32, %r31, %r30, 0x3340U;
	prmt.b32 	%r33, %r32, %r29, 0x5410U;
	ld.global.u8 	%r34, [%rd193+4];
	ld.global.u8 	%r35, [%rd193+3];
	prmt.b32 	%r36, %r35, %r34, 0x3340U;
	ld.global.u8 	%r37, [%rd193+2];
	ld.global.u8 	%r38, [%rd193+1];
	prmt.b32 	%r39, %r38, %r37, 0x3340U;
	prmt.b32 	%r40, %r39, %r36, 0x5410U;
	ld.global.u8 	%r41, [%rd193];
	ld.global.u8 	%r42, [%rd193+-1];
	prmt.b32 	%r43, %r42, %r41, 0x3340U;
	ld.global.u8 	%r44, [%rd193+-2];
	ld.global.u8 	%r45, [%rd193+-3];
	prmt.b32 	%r46, %r45, %r44, 0x3340U;
	prmt.b32 	%r47, %r46, %r43, 0x5410U;
	ld.global.u8 	%r48, [%rd193+-4];
	ld.global.u8 	%r49, [%rd193+-5];
	prmt.b32 	%r50, %r49, %r48, 0x3340U;
	ld.global.u8 	%r51, [%rd193+-6];
	ld.global.u8 	%r52, [%rd193+-7];
	prmt.b32 	%r53, %r52, %r51, 0x3340U;
	prmt.b32 	%r54, %r53, %r50, 0x5410U;
	st.local.v4.b32 	[%rd194], {%r54, %r47, %r40, %r33};
	add.s64 	%rd195, %rd195, -16;
	add.s64 	%rd194, %rd194, 16;
	add.s64 	%rd193, %rd193, 16;
	setp.ne.s64 	%p4, %rd195, 0;
	@%p4 bra 	$L__BB0_5;
$L__BB0_6:
	setp.eq.s64 	%p5, %rd6, 0;
	@%p5 bra 	$L__BB0_16;
	add.s64 	%rd20, %rd5, %rd9;
	add.s64 	%rd42, %rd6, -1;
	setp.lt.u64 	%p6, %rd42, 7;
	@%p6 bra 	$L__BB0_9;
	add.s64 	%rd43, %rd20, %rd197;
	add.s64 	%rd44, %rd1, %rd43;
	ld.global.u8 	%rs2, [%rd44];
	add.s64 	%rd45, %rd4, %rd197;
	st.local.u8 	[%rd45], %rs2;
	add.s64 	%rd46, %rd197, 1;
	and.b64  	%rd47, %rd46, 4294967295;
	add.s64 	%rd48, %rd20, %rd47;
	add.s64 	%rd49, %rd1, %rd48;
	ld.global.u8 	%rs3, [%rd49];
	add.s64 	%rd50, %rd4, %rd47;
	st.local.u8 	[%rd50], %rs3;
	add.s64 	%rd51, %rd197, 2;
	and.b64  	%rd52, %rd51, 4294967295;
	add.s64 	%rd53, %rd20, %rd52;
	add.s64 	%rd54, %rd1, %rd53;
	ld.global.u8 	%rs4, [%rd54];
	add.s64 	%rd55, %rd4, %rd52;
	st.local.u8 	[%rd55], %rs4;
	add.s64 	%rd56, %rd197, 3;
	and.b64  	%rd57, %rd56, 4294967295;
	add.s64 	%rd58, %rd20, %rd57;
	add.s64 	%rd59, %rd1, %rd58;
	ld.global.u8 	%rs5, [%rd59];
	add.s64 	%rd60, %rd4, %rd57;
	st.local.u8 	[%rd60], %rs5;
	add.s64 	%rd61, %rd197, 4;
	and.b64  	%rd62, %rd61, 4294967295;
	add.s64 	%rd63, %rd20, %rd62;
	add.s64 	%rd64, %rd1, %rd63;
	ld.global.u8 	%rs6, [%rd64];
	add.s64 	%rd65, %rd4, %rd62;
	st.local.u8 	[%rd65], %rs6;
	add.s64 	%rd66, %rd197, 5;
	and.b64  	%rd67, %rd66, 4294967295;
	add.s64 	%rd68, %rd20, %rd67;
	add.s64 	%rd69, %rd1, %rd68;
	ld.global.u8 	%rs7, [%rd69];
	add.s64 	%rd70, %rd4, %rd67;
	st.local.u8 	[%rd70], %rs7;
	add.s64 	%rd71, %rd197, 6;
	and.b64  	%rd72, %rd71, 4294967295;
	add.s64 	%rd73, %rd20, %rd72;
	add.s64 	%rd74, %rd1, %rd73;
	ld.global.u8 	%rs8, [%rd74];
	add.s64 	%rd75, %rd4, %rd72;
	st.local.u8 	[%rd75], %rs8;
	add.s64 	%rd76, %rd197, 7;
	and.b64  	%rd77, %rd76, 4294967295;
	add.s64 	%rd78, %rd20, %rd77;
	add.s64 	%rd79, %rd1, %rd78;
	ld.global.u8 	%rs9, [%rd79];
	add.s64 	%rd80, %rd4, %rd77;
	st.local.u8 	[%rd80], %rs9;
	add.s64 	%rd81, %rd197, 8;
	and.b64  	%rd197, %rd81, 4294967295;
$L__BB0_9:
	setp.eq.s64 	%p7, %rd7, 0;
	@%p7 bra 	$L__BB0_16;
	add.s64 	%rd82, %rd7, -1;
	setp.lt.u64 	%p8, %rd82, 3;
	@%p8 bra 	$L__BB0_12;
	add.s64 	%rd83, %rd20, %rd197;
	add.s64 	%rd84, %rd1, %rd83;
	ld.global.u8 	%rs10, [%rd84];
	add.s64 	%rd85, %rd4, %rd197;
	st.local.u8 	[%rd85], %rs10;
	add.s64 	%rd86, %rd197, 1;
	and.b64  	%rd87, %rd86, 4294967295;
	add.s64 	%rd88, %rd20, %rd87;
	add.s64 	%rd89, %rd1, %rd88;
	ld.global.u8 	%rs11, [%rd89];
	add.s64 	%rd90, %rd4, %rd87;
	st.local.u8 	[%rd90], %rs11;
	add.s64 	%rd91, %rd197, 2;
	and.b64  	%rd92, %rd91, 4294967295;
	add.s64 	%rd93, %rd20, %rd92;
	add.s64 	%rd94, %rd1, %rd93;
	ld.global.u8 	%rs12, [%rd94];
	add.s64 	%rd95, %rd4, %rd92;
	st.local.u8 	[%rd95], %rs12;
	add.s64 	%rd96, %rd197, 3;
	and.b64  	%rd97, %rd96, 4294967295;
	add.s64 	%rd98, %rd20, %rd97;
	add.s64 	%rd99, %rd1, %rd98;
	ld.global.u8 	%rs13, [%rd99];
	add.s64 	%rd100, %rd4, %rd97;
	st.local.u8 	[%rd100], %rs13;
	add.s64 	%rd101, %rd197, 4;
	and.b64  	%rd197, %rd101, 4294967295;
$L__BB0_12:
	setp.eq.s64 	%p9, %rd8, 0;
	@%p9 bra 	$L__BB0_16;
	setp.eq.s64 	%p10, %rd8, 1;
	add.s64 	%rd102, %rd20, %rd197;
	add.s64 	%rd103, %rd1, %rd102;
	ld.global.u8 	%rs14, [%rd103];
	add.s64 	%rd104, %rd4, %rd197;
	st.local.u8 	[%rd104], %rs14;
	@%p10 bra 	$L__BB0_16;
	setp.eq.s64 	%p11, %rd8, 2;
	add.s64 	%rd105, %rd197, 1;
	and.b64  	%rd106, %rd105, 4294967295;
	add.s64 	%rd107, %rd20, %rd106;
	add.s64 	%rd108, %rd1, %rd107;
	ld.global.u8 	%rs15, [%rd108];
	add.s64 	%rd109, %rd4, %rd106;
	st.local.u8 	[%rd109], %rs15;
	@%p11 bra 	$L__BB0_16;
	add.s64 	%rd110, %rd197, 2;
	and.b64  	%rd111, %rd110, 4294967295;
	add.s64 	%rd112, %rd20, %rd111;
	add.s64 	%rd113, %rd1, %rd112;
	ld.global.u8 	%rs16, [%rd113];
	add.s64 	%rd114, %rd4, %rd111;
	st.local.u8 	[%rd114], %rs16;
$L__BB0_16:
	setp.lt.s32 	%p12, %r1, 1;
	mov.f32 	%f15, 0f00000000;
	st.local.v4.f32 	[%rd2], {%f15, %f15, %f15, %f15};
	st.local.v4.f32 	[%rd2+16], {%f15, %f15, %f15, %f15};
	st.local.v4.f32 	[%rd2+32], {%f15, %f15, %f15, %f15};
	st.local.v4.f32 	[%rd2+48], {%f15, %f15, %f15, %f15};
	st.local.v4.f32 	[%rd2+64], {%f15, %f15, %f15, %f15};
	st.local.v4.f32 	[%rd2+80], {%f15, %f15, %f15, %f15};
	st.local.v4.f32 	[%rd2+96], {%f15, %f15, %f15, %f15};
	st.local.v4.f32 	[%rd2+112], {%f15, %f15, %f15, %f15};
	st.local.v4.f32 	[%rd2+128], {%f15, %f15, %f15, %f15};
	st.local.v4.f32 	[%rd2+144], {%f15, %f15, %f15, %f15};
	st.local.v4.f32 	[%rd2+160], {%f15, %f15, %f15, %f15};
	st.local.v4.f32 	[%rd2+176], {%f15, %f15, %f15, %f15};
	st.local.v4.f32 	[%rd2+192], {%f15, %f15, %f15, %f15};
	st.local.v4.f32 	[%rd2+208], {%f15, %f15, %f15, %f15};
	st.local.v4.f32 	[%rd2+224], {%f15, %f15, %f15, %f15};
	st.local.v4.f32 	[%rd2+240], {%f15, %f15, %f15, %f15};
	st.local.v4.f32 	[%rd2+256], {%f15, %f15, %f15, %f15};
	st.local.v4.f32 	[%rd2+272], {%f15, %f15, %f15, %f15};
	st.local.v4.f32 	[%rd2+288], {%f15, %f15, %f15, %f15};
	st.local.v4.f32 	[%rd2+304], {%f15, %f15, %f15, %f15};
	st.local.v4.f32 	[%rd2+320], {%f15, %f15, %f15, %f15};
	st.local.v4.f32 	[%rd2+336], {%f15, %f15, %f15, %f15};
	st.local.v4.f32 	[%rd2+352], {%f15, %f15, %f15, %f15};
	st.local.v4.f32 	[%rd2+368], {%f15, %f15, %f15, %f15};
	st.local.v4.f32 	[%rd2+384], {%f15, %f15, %f15, %f15};
	st.local.v4.f32 	[%rd2+400], {%f15, %f15, %f15, %f15};
	st.local.v4.f32 	[%rd2+416], {%f15, %f15, %f15, %f15};
	st.local.v4.f32 	[%rd2+432], {%f15, %f15, %f15, %f15};
	st.local.v4.f32 	[%rd2+448], {%f15, %f15, %f15, %f15};
	st.local.v4.f32 	[%rd2+464], {%f15, %f15, %f15, %f15};
	st.local.v4.f32 	[%rd2+480], {%f15, %f15, %f15, %f15};
	st.local.v4.f32 	[%rd2+496], {%f15, %f15, %f15, %f15};
	st.local.v4.f32 	[%rd2+512], {%f15, %f15, %f15, %f15};
	st.local.v4.f32 	[%rd2+528], {%f15, %f15, %f15, %f15};
	st.local.v4.f32 	[%rd2+544], {%f15, %f15, %f15, %f15};
	st.local.v4.f32 	[%rd2+560], {%f15, %f15, %f15, %f15};
	st.local.v4.f32 	[%rd2+576], {%f15, %f15, %f15, %f15};
	st.local.v4.f32 	[%rd2+592], {%f15, %f15, %f15, %f15};
	st.local.v4.f32 	[%rd2+608], {%f15, %f15, %f15, %f15};
	st.local.v4.f32 	[%rd2+624], {%f15, %f15, %f15, %f15};
	st.local.v4.f32 	[%rd2+640], {%f15, %f15, %f15, %f15};
	st.local.v4.f32 	[%rd2+656], {%f15, %f15, %f15, %f15};
	st.local.v4.f32 	[%rd2+672], {%f15, %f15, %f15, %f15};
	st.local.v4.f32 	[%rd2+688], {%f15, %f15, %f15, %f15};
	st.local.v4.f32 	[%rd2+704], {%f15, %f15, %f15, %f15};
	st.local.v4.f32 	[%rd2+720], {%f15, %f15, %f15, %f15};
	st.local.v4.f32 	[%rd2+736], {%f15, %f15, %f15, %f15};
	st.local.v4.f32 	[%rd2+752], {%f15, %f15, %f15, %f15};
	st.local.v4.f32 	[%rd2+768], {%f15, %f15, %f15, %f15};
	st.local.v4.f32 	[%rd2+784], {%f15, %f15, %f15, %f15};
	st.local.v4.f32 	[%rd2+800], {%f15, %f15, %f15, %f15};
	st.local.v4.f32 	[%rd2+816], {%f15, %f15, %f15, %f15};
	st.local.v4.f32 	[%rd2+832], {%f15, %f15, %f15, %f15};
	st.local.v4.f32 	[%rd2+848], {%f15, %f15, %f15, %f15};
	st.local.v4.f32 	[%rd2+864], {%f15, %f15, %f15, %f15};
	st.local.v4.f32 	[%rd2+880], {%f15, %f15, %f15, %f15};
	st.local.v4.f32 	[%rd2+896], {%f15, %f15, %f15, %f15};
	st.local.v4.f32 	[%rd2+912], {%f15, %f15, %f15, %f15};
	st.local.v4.f32 	[%rd2+928], {%f15, %f15, %f15, %f15};
	st.local.v4.f32 	[%rd2+944], {%f15, %f15, %f15, %f15};
	st.local.v4.f32 	[%rd2+960], {%f15, %f15, %f15, %f15};
	st.local.v4.f32 	[%rd2+976], {%f15, %f15, %f15, %f15};
	st.local.v4.f32 	[%rd2+992], {%f15, %f15, %f15, %f15};
	st.local.v4.f32 	[%rd2+1008], {%f15, %f15, %f15, %f15};
	@%p12 bra 	$L__BB0_30;
	setp.lt.u32 	%p13, %r1, 16;
	mov.b32 	%r115, 0;
	@%p13 bra 	$L__BB0_20;
	mov.b32 	%r117, 0;
$L__BB0_19:
	.pragma "nounroll";
	cvt.u64.u32 	%rd115, %r117;
	add.s64 	%rd116, %rd4, %rd115;
	ld.local.v4.b32 	{%r57, %r58, %r59, %r60}, [%rd116];
	bfe.u32 	%r61, %r57, 0, 8;
	mul.wide.u32 	%rd117, %r61, 4;
	add.s64 	%rd118, %rd2, %rd117;
	ld.local.f32 	%f16, [%rd118];
	add.f32 	%f17, %f16, 0f3F800000;
	st.local.f32 	[%rd118], %f17;
	bfe.u32 	%r62, %r57, 8, 8;
	mul.wide.u32 	%rd119, %r62, 4;
	add.s64 	%rd120, %rd2, %rd119;
	ld.local.f32 	%f18, [%rd120];
	add.f32 	%f19, %f18, 0f3F800000;
	st.local.f32 	[%rd120], %f19;
	bfe.u32 	%r63, %r57, 16, 8;
	mul.wide.u32 	%rd121, %r63, 4;
	add.s64 	%rd122, %rd2, %rd121;
	ld.local.f32 	%f20, [%rd122];
	add.f32 	%f21, %f20, 0f3F800000;
	st.local.f32 	[%rd122], %f21;
	bfe.u32 	%r64, %r57, 24, 8;
	mul.wide.u32 	%rd123, %r64, 4;
	add.s64 	%rd124, %rd2, %rd123;
	ld.local.f32 	%f22, [%rd124];
	add.f32 	%f23, %f22, 0f3F800000;
	st.local.f32 	[%rd124], %f23;
	bfe.u32 	%r65, %r58, 0, 8;
	mul.wide.u32 	%rd125, %r65, 4;
	add.s64 	%rd126, %rd2, %rd125;
	ld.local.f32 	%f24, [%rd126];
	add.f32 	%f25, %f24, 0f3F800000;
	st.local.f32 	[%rd126], %f25;
	bfe.u32 	%r66, %r58, 8, 8;
	mul.wide.u32 	%rd127, %r66, 4;
	add.s64 	%rd128, %rd2, %rd127;
	ld.local.f32 	%f26, [%rd128];
	add.f32 	%f27, %f26, 0f3F800000;
	st.local.f32 	[%rd128], %f27;
	bfe.u32 	%r67, %r58, 16, 8;
	mul.wide.u32 	%rd129, %r67, 4;
	add.s64 	%rd130, %rd2, %rd129;
	ld.local.f32 	%f28, [%rd130];
	add.f32 	%f29, %f28, 0f3F800000;
	st.local.f32 	[%rd130], %f29;
	bfe.u32 	%r68, %r58, 24, 8;
	mul.wide.u32 	%rd131, %r68, 4;
	add.s64 	%rd132, %rd2, %rd131;
	ld.local.f32 	%f30, [%rd132];
	add.f32 	%f31, %f30, 0f3F800000;
	st.local.f32 	[%rd132], %f31;
	bfe.u32 	%r69, %r59, 0, 8;
	mul.wide.u32 	%rd133, %r69, 4;
	add.s64 	%rd134, %rd2, %rd133;
	ld.local.f32 	%f32, [%rd134];
	add.f32 	%f33, %f32, 0f3F800000;
	st.local.f32 	[%rd134], %f33;
	bfe.u32 	%r70, %r59, 8, 8;
	mul.wide.u32 	%rd135, %r70, 4;
	add.s64 	%rd136, %rd2, %rd135;
	ld.local.f32 	%f34, [%rd136];
	add.f32 	%f35, %f34, 0f3F800000;
	st.local.f32 	[%rd136], %f35;
	bfe.u32 	%r71, %r59, 16, 8;
	mul.wide.u32 	%rd137, %r71, 4;
	add.s64 	%rd138, %rd2, %rd137;
	ld.local.f32 	%f36, [%rd138];
	add.f32 	%f37, %f36, 0f3F800000;
	st.local.f32 	[%rd138], %f37;
	bfe.u32 	%r72, %r59, 24, 8;
	mul.wide.u32 	%rd139, %r72, 4;
	add.s64 	%rd140, %rd2, %rd139;
	ld.local.f32 	%f38, [%rd140];
	add.f32 	%f39, %f38, 0f3F800000;
	st.local.f32 	[%rd140], %f39;
	bfe.u32 	%r73, %r60, 0, 8;
	mul.wide.u32 	%rd141, %r73, 4;
	add.s64 	%rd142, %rd2, %rd141;
	ld.local.f32 	%f40, [%rd142];
	add.f32 	%f41, %f40, 0f3F800000;
	st.local.f32 	[%rd142], %f41;
	bfe.u32 	%r74, %r60, 8, 8;
	mul.wide.u32 	%rd143, %r74, 4;
	add.s64 	%rd144, %rd2, %rd143;
	ld.local.f32 	%f42, [%rd144];
	add.f32 	%f43, %f42, 0f3F800000;
	st.local.f32 	[%rd144], %f43;
	bfe.u32 	%r75, %r60, 16, 8;
	mul.wide.u32 	%rd145, %r75, 4;
	add.s64 	%rd146, %rd2, %rd145;
	ld.local.f32 	%f44, [%rd146];
	add.f32 	%f45, %f44, 0f3F800000;
	st.local.f32 	[%rd146], %f45;
	bfe.u32 	%r76, %r60, 24, 8;
	mul.wide.u32 	%rd147, %r76, 4;
	add.s64 	%rd148, %rd2, %rd147;
	ld.local.f32 	%f46, [%rd148];
	add.f32 	%f47, %f46, 0f3F800000;
	st.local.f32 	[%rd148], %f47;
	add.s32 	%r117, %r117, 16;
	and.b32  	%r115, %r1, 2147483632;
	setp.eq.s32 	%p14, %r117, %r115;
	@%p14 bra 	$L__BB0_20;
	bra.uni 	$L__BB0_19;
$L__BB0_20:
	setp.eq.s32 	%p15, %r2, 0;
	@%p15 bra 	$L__BB0_30;
	add.s32 	%r77, %r2, -1;
	setp.lt.u32 	%p16, %r77, 7;
	@%p16 bra 	$L__BB0_23;
	cvt.u64.u32 	%rd149, %r115;
	add.s64 	%rd150, %rd4, %rd149;
	ld.local.u8 	%r78, [%rd150];
	mul.wide.u32 	%rd151, %r78, 4;
	add.s64 	%rd152, %rd2, %rd151;
	ld.local.f32 	%f48, [%rd152];
	add.f32 	%f49, %f48, 0f3F800000;
	st.local.f32 	[%rd152], %f49;
	ld.local.u8 	%r79, [%rd150+1];
	mul.wide.u32 	%rd153, %r79, 4;
	add.s64 	%rd154, %rd2, %rd153;
	ld.local.f32 	%f50, [%rd154];
	add.f32 	%f51, %f50, 0f3F800000;
	st.local.f32 	[%rd154], %f51;
	ld.local.u8 	%r80, [%rd150+2];
	mul.wide.u32 	%rd155, %r80, 4;
	add.s64 	%rd156, %rd2, %rd155;
	ld.local.f32 	%f52, [%rd156];
	add.f32 	%f53, %f52, 0f3F800000;
	st.local.f32 	[%rd156], %f53;
	ld.local.u8 	%r81, [%rd150+3];
	mul.wide.u32 	%rd157, %r81, 4;
	add.s64 	%rd158, %rd2, %rd157;
	ld.local.f32 	%f54, [%rd158];
	add.f32 	%f55, %f54, 0f3F800000;
	st.local.f32 	[%rd158], %f55;
	ld.local.u8 	%r82, [%rd150+4];
	mul.wide.u32 	%rd159, %r82, 4;
	add.s64 	%rd160, %rd2, %rd159;
	ld.local.f32 	%f56, [%rd160];
	add.f32 	%f57, %f56, 0f3F800000;
	st.local.f32 	[%rd160], %f57;
	ld.local.u8 	%r83, [%rd150+5];
	mul.wide.u32 	%rd161, %r83, 4;
	add.s64 	%rd162, %rd2, %rd161;
	ld.local.f32 	%f58, [%rd162];
	add.f32 	%f59, %f58, 0f3F800000;
	st.local.f32 	[%rd162], %f59;
	ld.local.u8 	%r84, [%rd150+6];
	mul.wide.u32 	%rd163, %r84, 4;
	add.s64 	%rd164, %rd2, %rd163;
	ld.local.f32 	%f60, [%rd164];
	add.f32 	%f61, %f60, 0f3F800000;
	st.local.f32 	[%rd164], %f61;
	ld.local.u8 	%r85, [%rd150+7];
	mul.wide.u32 	%rd165, %r85, 4;
	add.s64 	%rd166, %rd2, %rd165;
	ld.local.f32 	%f62, [%rd166];
	add.f32 	%f63, %f62, 0f3F800000;
	st.local.f32 	[%rd166], %f63;
	add.s32 	%r115, %r115, 8;
$L__BB0_23:
	setp.eq.s32 	%p17, %r3, 0;
	@%p17 bra 	$L__BB0_30;
	add.s32 	%r86, %r3, -1;
	setp.lt.u32 	%p18, %r86, 3;
	@%p18 bra 	$L__BB0_26;
	cvt.u64.u32 	%rd167, %r115;
	add.s64 	%rd168, %rd4, %rd167;
	ld.local.u8 	%r87, [%rd168];
	mul.wide.u32 	%rd169, %r87, 4;
	add.s64 	%rd170, %rd2, %rd169;
	ld.local.f32 	%f64, [%rd170];
	add.f32 	%f65, %f64, 0f3F800000;
	st.local.f32 	[%rd170], %f65;
	ld.local.u8 	%r88, [%rd168+1];
	mul.wide.u32 	%rd171, %r88, 4;
	add.s64 	%rd172, %rd2, %rd171;
	ld.local.f32 	%f66, [%rd172];
	add.f32 	%f67, %f66, 0f3F800000;
	st.local.f32 	[%rd172], %f67;
	ld.local.u8 	%r89, [%rd168+2];
	mul.wide.u32 	%rd173, %r89, 4;
	add.s64 	%rd174, %rd2, %rd173;
	ld.local.f32 	%f68, [%rd174];
	add.f32 	%f69, %f68, 0f3F800000;
	st.local.f32 	[%rd174], %f69;
	ld.local.u8 	%r90, [%rd168+3];
	mul.wide.u32 	%rd175, %r90, 4;
	add.s64 	%rd176, %rd2, %rd175;
	ld.local.f32 	%f70, [%rd176];
	add.f32 	%f71, %f70, 0f3F800000;
	st.local.f32 	[%rd176], %f71;
	add.s32 	%r115, %r115, 4;
$L__BB0_26:
	and.b32  	%r10, %r1, 3;
	setp.eq.s32 	%p19, %r10, 0;
	@%p19 bra 	$L__BB0_30;
	setp.eq.s32 	%p20, %r10, 1;
	cvt.u64.u32 	%rd177, %r115;
	add.s64 	%rd25, %rd4, %rd177;
	ld.local.u8 	%r91, [%rd25];
	mul.wide.u32 	%rd178, %r91, 4;
	add.s64 	%rd179, %rd2, %rd178;
	ld.local.f32 	%f72, [%rd179];
	add.f32 	%f73, %f72, 0f3F800000;
	st.local.f32 	[%rd179], %f73;
	@%p20 bra 	$L__BB0_30;
	setp.eq.s32 	%p21, %r10, 2;
	ld.local.u8 	%r92, [%rd25+1];
	mul.wide.u32 	%rd180, %r92, 4;
	add.s64 	%rd181, %rd2, %rd180;
	ld.local.f32 	%f74, [%rd181];
	add.f32 	%f75, %f74, 0f3F800000;
	st.local.f32 	[%rd181], %f75;
	@%p21 bra 	$L__BB0_30;
	ld.local.u8 	%r93, [%rd25+2];
	mul.wide.u32 	%rd182, %r93, 4;
	add.s64 	%rd183, %rd2, %rd182;
	ld.local.f32 	%f76, [%rd183];
	add.f32 	%f77, %f76, 0f3F800000;
	st.local.f32 	[%rd183], %f77;
$L__BB0_30:
	mov.f32 	%f180, 0f00000000;
	mov.b32 	%r118, 0;
$L__BB0_31:
	mul.wide.u32 	%rd184, %r118, 4;
	add.s64 	%rd26, %rd2, %rd184;
	ld.local.f32 	%f3, [%rd26];
	setp.leu.f32 	%p22, %f3, 0f00000000;
	@%p22 bra 	$L__BB0_33;
	div.rn.f32 	%f79, %f3, %f1;
	setp.lt.f32 	%p23, %f79, 0f00800000;
	mul.f32 	%f80, %f79, 0f4B000000;
	selp.f32 	%f81, %f80, %f79, %p23;
	selp.f32 	%f82, 0fC1B80000, 0f00000000, %p23;
	mov.b32 	%r95, %f81;
	add.s32 	%r96, %r95, -1060439283;
	and.b32  	%r97, %r96, -8388608;
	sub.s32 	%r98, %r95, %r97;
	mov.b32 	%f83, %r98;
	cvt.rn.f32.s32 	%f84, %r97;
	fma.rn.f32 	%f85, %f84, 0f34000000, %f82;
	add.f32 	%f86, %f83, 0fBF800000;
	fma.rn.f32 	%f87, %f86, 0f3DC6B27F, 0fBE2C7F30;
	fma.rn.f32 	%f88, %f87, %f86, 0f3E2FCF2A;
	fma.rn.f32 	%f89, %f88, %f86, 0fBE374E43;
	fma.rn.f32 	%f90, %f89, %f86, 0f3E520BF4;
	fma.rn.f32 	%f91, %f90, %f86, 0fBE763C8B;
	fma.rn.f32 	%f92, %f91, %f86, 0f3E93BF99;
	fma.rn.f32 	%f93, %f92, %f86, 0fBEB8AA49;
	fma.rn.f32 	%f94, %f93, %f86, 0f3EF6384A;
	fma.rn.f32 	%f95, %f94, %f86, 0fBF38AA3B;
	mul.f32 	%f96, %f86, %f95;
	mul.f32 	%f97, %f86, %f96;
	fma.rn.f32 	%f98, %f86, 0f3FB8AA3B, %f97;
	add.f32 	%f99, %f85, %f98;
	setp.gt.u32 	%p24, %r95, 2139095039;
	fma.rn.f32 	%f100, %f81, 0f7F800000, 0f7F800000;
	selp.f32 	%f101, %f100, %f99, %p24;
	setp.eq.f32 	%p25, %f81, 0f00000000;
	selp.f32 	%f102, 0fFF800000, %f101, %p25;
	mul.f32 	%f103, %f79, %f102;
	sub.f32 	%f180, %f180, %f103;
$L__BB0_33:
	ld.local.f32 	%f6, [%rd26+4];
	setp.leu.f32 	%p26, %f6, 0f00000000;
	@%p26 bra 	$L__BB0_35;
	div.rn.f32 	%f104, %f6, %f1;
	setp.lt.f32 	%p27, %f104, 0f00800000;
	mul.f32 	%f105, %f104, 0f4B000000;
	selp.f32 	%f106, %f105, %f104, %p27;
	selp.f32 	%f107, 0fC1B80000, 0f00000000, %p27;
	mov.b32 	%r99, %f106;
	add.s32 	%r100, %r99, -1060439283;
	and.b32  	%r101, %r100, -8388608;
	sub.s32 	%r102, %r99, %r101;
	mov.b32 	%f108, %r102;
	cvt.rn.f32.s32 	%f109, %r101;
	fma.rn.f32 	%f110, %f109, 0f34000000, %f107;
	add.f32 	%f111, %f108, 0fBF800000;
	fma.rn.f32 	%f112, %f111, 0f3DC6B27F, 0fBE2C7F30;
	fma.rn.f32 	%f113, %f112, %f111, 0f3E2FCF2A;
	fma.rn.f32 	%f114, %f113, %f111, 0fBE374E43;
	fma.rn.f32 	%f115, %f114, %f111, 0f3E520BF4;
	fma.rn.f32 	%f116, %f115, %f111, 0fBE763C8B;
	fma.rn.f32 	%f117, %f116, %f111, 0f3E93BF99;
	fma.rn.f32 	%f118, %f117, %f111, 0fBEB8AA49;
	fma.rn.f32 	%f119, %f118, %f111, 0f3EF6384A;
	fma.rn.f32 	%f120, %f119, %f111, 0fBF38AA3B;
	mul.f32 	%f121, %f111, %f120;
	mul.f32 	%f122, %f111, %f121;
	fma.rn.f32 	%f123, %f111, 0f3FB8AA3B, %f122;
	add.f32 	%f124, %f110, %f123;
	setp.gt.u32 	%p28, %r99, 2139095039;
	fma.rn.f32 	%f125, %f106, 0f7F800000, 0f7F800000;
	selp.f32 	%f126, %f125, %f124, %p28;
	setp.eq.f32 	%p29, %f106, 0f00000000;
	selp.f32 	%f127, 0fFF800000, %f126, %p29;
	mul.f32 	%f128, %f104, %f127;
	sub.f32 	%f180, %f180, %f128;
$L__BB0_35:
	ld.local.f32 	%f9, [%rd26+8];
	setp.leu.f32 	%p30, %f9, 0f00000000;
	@%p30 bra 	$L__BB0_37;
	div.rn.f32 	%f129, %f9, %f1;
	setp.lt.f32 	%p31, %f129, 0f00800000;
	mul.f32 	%f130, %f129, 0f4B000000;
	selp.f32 	%f131, %f130, %f129, %p31;
	selp.f32 	%f132, 0fC1B80000, 0f00000000, %p31;
	mov.b32 	%r103, %f131;
	add.s32 	%r104, %r103, -1060439283;
	and.b32  	%r105, %r104, -8388608;
	sub.s32 	%r106, %r103, %r105;
	mov.b32 	%f133, %r106;
	cvt.rn.f32.s32 	%f134, %r105;
	fma.rn.f32 	%f135, %f134, 0f34000000, %f132;
	add.f32 	%f136, %f133, 0fBF800000;
	fma.rn.f32 	%f137, %f136, 0f3DC6B27F, 0fBE2C7F30;
	fma.rn.f32 	%f138, %f137, %f136, 0f3E2FCF2A;
	fma.rn.f32 	%f139, %f138, %f136, 0fBE374E43;
	fma.rn.f32 	%f140, %f139, %f136, 0f3E520BF4;
	fma.rn.f32 	%f141, %f140, %f136, 0fBE763C8B;
	fma.rn.f32 	%f142, %f141, %f136, 0f3E93BF99;
	fma.rn.f32 	%f143, %f142, %f136, 0fBEB8AA49;
	fma.rn.f32 	%f144, %f143, %f136, 0f3EF6384A;
	fma.rn.f32 	%f145, %f144, %f136, 0fBF38AA3B;
	mul.f32 	%f146, %f136, %f145;
	mul.f32 	%f147, %f136, %f146;
	fma.rn.f32 	%f148, %f136, 0f3FB8AA3B, %f147;
	add.f32 	%f149, %f135, %f148;
	setp.gt.u32 	%p32, %r103, 2139095039;
	fma.rn.f32 	%f150, %f131, 0f7F800000, 0f7F800000;
	selp.f32 	%f151, %f150, %f149, %p32;
	setp.eq.f32 	%p33, %f131, 0f00000000;
	selp.f32 	%f152, 0fFF800000, %f151, %p33;
	mul.f32 	%f153, %f129, %f152;
	sub.f32 	%f180, %f180, %f153;
$L__BB0_37:
	ld.local.f32 	%f12, [%rd26+12];
	setp.leu.f32 	%p34, %f12, 0f00000000;
	@%p34 bra 	$L__BB0_39;
	div.rn.f32 	%f154, %f12, %f1;
	setp.lt.f32 	%p35, %f154, 0f00800000;
	mul.f32 	%f155, %f154, 0f4B000000;
	selp.f32 	%f156, %f155, %f154, %p35;
	selp.f32 	%f157, 0fC1B80000, 0f00000000, %p35;
	mov.b32 	%r107, %f156;
	add.s32 	%r108, %r107, -1060439283;
	and.b32  	%r109, %r108, -8388608;
	sub.s32 	%r110, %r107, %r109;
	mov.b32 	%f158, %r110;
	cvt.rn.f32.s32 	%f159, %r109;
	fma.rn.f32 	%f160, %f159, 0f34000000, %f157;
	add.f32 	%f161, %f158, 0fBF800000;
	fma.rn.f32 	%f162, %f161, 0f3DC6B27F, 0fBE2C7F30;
	fma.rn.f32 	%f163, %f162, %f161, 0f3E2FCF2A;
	fma.rn.f32 	%f164, %f163, %f161, 0fBE374E43;
	fma.rn.f32 	%f165, %f164, %f161, 0f3E520BF4;
	fma.rn.f32 	%f166, %f165, %f161, 0fBE763C8B;
	fma.rn.f32 	%f167, %f166, %f161, 0f3E93BF99;
	fma.rn.f32 	%f168, %f167, %f161, 0fBEB8AA49;
	fma.rn.f32 	%f169, %f168, %f161, 0f3EF6384A;
	fma.rn.f32 	%f170, %f169, %f161, 0fBF38AA3B;
	mul.f32 	%f171, %f161, %f170;
	mul.f32 	%f172, %f161, %f171;
	fma.rn.f32 	%f173, %f161, 0f3FB8AA3B, %f172;
	add.f32 	%f174, %f160, %f173;
	setp.gt.u32 	%p36, %r107, 2139095039;
	fma.rn.f32 	%f175, %f156, 0f7F800000, 0f7F800000;
	selp.f32 	%f176, %f175, %f174, %p36;
	setp.eq.f32 	%p37, %f156, 0f00000000;
	selp.f32 	%f177, 0fFF800000, %f176, %p37;
	mul.f32 	%f178, %f154, %f177;
	sub.f32 	%f180, %f180, %f178;
$L__BB0_39:
	add.s32 	%r118, %r118, 4;
	setp.ne.s32 	%p38, %r118, 256;
	@%p38 bra 	$L__BB0_31;
	cvt.u32.u64 	%r111, %rd9;
	setp.gt.f32 	%p39, %f180, 0f40ABD70A;
	selp.u32 	%r112, 1, 0, %p39;
	mul.wide.u32 	%rd185, %r112, 8;
	add.s64 	%rd186, %rd3, %rd185;
	ld.local.u64 	%rd187, [%rd186];
	add.s64 	%rd188, %rd187, 1;
	st.local.u64 	[%rd186], %rd188;
	add.s32 	%r113, %r111, 1;
	setp.ne.s32 	%p40, %r113, 20;
	@%p40 bra 	$L__BB0_2;
	ld.param.u64 	%rd192, [_Z13search_kernelPKcllcPy_param_4];
	ld.local.u64 	%rd189, [%rd3+8];
	cvta.to.global.u64 	%rd190, %rd192;
	atom.global.add.u64 	%rd191, [%rd190], %rd189;
$L__BB0_42:
	ret;

}


// ===== COMPILED SASS (sm_100) =====

	.target	sm_100

	.elftype	@"ET_EXEC"


//--------------------- .note.nv.tkinfo           --------------------------
	.section	.note.nv.tkinfo,"",@"SHT_NOTE"
	.sectionflags	@"SHF_NOTE_NV_TKINFO"
	.tkinfo
        /*0018*/ 	.word	0x00000002
        /*0030*/ 	.string	""
        /*0030*/ 	.string	"ptxas"
        /*0030*/ 	.string	"Cuda compilation tools, release 13.0, V13.0.88"
        /*0030*/ 	.string	"Build cuda_13.0.r13.0/compiler.36424714_0"
        /*0030*/ 	.string	"-arch sm_100 -m 64 "



//--------------------- .note.nv.cuinfo           --------------------------
	.section	.note.nv.cuinfo,"",@"SHT_NOTE"
	.sectionflags	@"SHF_NOTE_NV_CUINFO"
        /*0018*/ 	.short	0x0002
        /*001a*/ 	.short	0x0064
        /*001c*/ 	.short	0x0082
	.zero		2


//--------------------- .nv.info                  --------------------------
	.section	.nv.info,"",@"SHT_CUDA_INFO"
	.align	4


	//----- nvinfo : EIATTR_REGCOUNT
	.align		4
        /*0000*/ 	.byte	0x04, 0x2f
        /*0002*/ 	.short	(.L_2 - .L_1)
	.align		4
.L_1:
        /*0004*/ 	.word	index@(_Z13search_kernelPKcllcPy)
        /*0008*/ 	.word	0x00000020


	//----- nvinfo : EIATTR_FRAME_SIZE
	.align		4
.L_2:
        /*000c*/ 	.byte	0x04, 0x11
        /*000e*/ 	.short	(.L_4 - .L_3)
	.align		4
.L_3:
        /*0010*/ 	.word	index@($__internal_0_$__cuda_sm3x_div_rn_noftz_f32_slowpath)
        /*0014*/ 	.word	0x00000610


	//----- nvinfo : EIATTR_FRAME_SIZE
	.align		4
.L_4:
        /*0018*/ 	.byte	0x04, 0x11
        /*001a*/ 	.short	(.L_6 - .L_5)
	.align		4
.L_5:
        /*001c*/ 	.word	index@(_Z13search_kernelPKcllcPy)
        /*0020*/ 	.word	0x00000610


	//----- nvinfo : EIATTR_MIN_STACK_SIZE
	.align		4
.L_6:
        /*0024*/ 	.byte	0x04, 0x12
        /*0026*/ 	.short	(.L_8 - .L_7)
	.align		4
.L_7:
        /*0028*/ 	.word	index@(_Z13search_kernelPKcllcPy)
        /*002c*/ 	.word	0x00000610
.L_8:


//--------------------- .nv.compat                --------------------------
	.section	.nv.compat,"",@"SHT_CUDA_COMPAT_INFO"
	.align	4
        /*0000*/ 	.byte	0x02, 0x09, 0x00, 0x00, 0x02, 0x02, 0x01, 0x00, 0x02, 0x05, 0x05, 0x00, 0x03, 0x07, 0x01, 0x01
        /*0010*/ 	.byte	0x02, 0x03, 0x00, 0x00, 0x02, 0x06, 0x01, 0x00, 0x04, 0x0b, 0x08, 0x00, 0x01, 0x00, 0x00, 0x00
        /*0020*/ 	.byte	0x00, 0x00, 0x00, 0x00


//--------------------- .nv.info._Z13search_kernelPKcllcPy --------------------------
	.section	.nv.info._Z13search_kernelPKcllcPy,"",@"SHT_CUDA_INFO"
	.sectionflags	@""
	.align	4


	//----- nvinfo : EIATTR_CUDA_API_VERSION
	.align		4
        /*0000*/ 	.byte	0x04, 0x37
        /*0002*/ 	.short	(.L_10 - .L_9)
.L_9:
        /*0004*/ 	.word	0x00000082


	//----- nvinfo : EIATTR_KPARAM_INFO
	.align		4
.L_10:
        /*0008*/ 	.byte	0x04, 0x17
        /*000a*/ 	.short	(.L_12 - .L_11)
.L_11:
        /*000c*/ 	.word	0x00000000
        /*0010*/ 	.short	0x0004
        /*0012*/ 	.short	0x0020
        /*0014*/ 	.byte	0x00, 0xf5, 0x21, 0x00


	//----- nvinfo : EIATTR_KPARAM_INFO
	.align		4
.L_12:
        /*0018*/ 	.byte	0x04, 0x17
        /*001a*/ 	.short	(.L_14 - .L_13)
.L_13:
        /*001c*/ 	.word	0x00000000
        /*0020*/ 	.short	0x0003
        /*0022*/ 	.short	0x0018
        /*0024*/ 	.byte	0x00, 0xf0, 0x05, 0x00


	//----- nvinfo : EIATTR_KPARAM_INFO
	.align		4
.L_14:
        /*0028*/ 	.byte	0x04, 0x17
        /*002a*/ 	.short	(.L_16 - .L_15)
.L_15:
        /*002c*/ 	.word	0x00000000
        /*0030*/ 	.short	0x0002
        /*0032*/ 	.short	0x0010
        /*0034*/ 	.byte	0x00, 0xf0, 0x21, 0x00


	//----- nvinfo : EIATTR_KPARAM_INFO
	.align		4
.L_16:
        /*0038*/ 	.byte	0x04, 0x17
        /*003a*/ 	.short	(.L_18 - .L_17)
.L_17:
        /*003c*/ 	.word	0x00000000
        /*0040*/ 	.short	0x0001
        /*0042*/ 	.short	0x0008
        /*0044*/ 	.byte	0x00, 0xf0, 0x21, 0x00


	//----- nvinfo : EIATTR_KPARAM_INFO
	.align		4
.L_18:
        /*0048*/ 	.byte	0x04, 0x17
        /*004a*/ 	.short	(.L_20 - .L_19)
.L_19:
        /*004c*/ 	.word	0x00000000
        /*0050*/ 	.short	0x0000
        /*0052*/ 	.short	0x0000
        /*0054*/ 	.byte	0x00, 0xf5, 0x21, 0x00


	//----- nvinfo : EIATTR_SPARSE_MMA_MASK
	.align		4
.L_20:
        /*0058*/ 	.byte	0x03, 0x50
        /*005a*/ 	.short	0x0000


	//----- nvinfo : EIATTR_MAXREG_COUNT
	.align		4
        /*005c*/ 	.byte	0x03, 0x1b
        /*005e*/ 	.short	0x00ff


	//----- nvinfo : EIATTR_MERCURY_ISA_VERSION
	.align		4
        /*0060*/ 	.byte	0x03, 0x5f
        /*0062*/ 	.short	0x0101


	//----- nvinfo : EIATTR_VRC_CTA_INIT_COUNT
	.align		4
        /*0064*/ 	.byte	0x02, 0x4a
	.zero		1
	.zero		1


	//----- nvinfo : EIATTR_EXIT_INSTR_OFFSETS
	.align		4
        /*0068*/ 	.byte	0x04, 0x1c
        /*006a*/ 	.short	(.L_22 - .L_21)


	//   ....[0]....
.L_21:
        /*006c*/ 	.word	0x00000150


	//   ....[1]....
        /*0070*/ 	.word	0x00002a20


	//----- nvinfo : EIATTR_CRS_STACK_SIZE
	.align		4
.L_22:
        /*0074*/ 	.byte	0x04, 0x1e
        /*0076*/ 	.short	(.L_24 - .L_23)
.L_23:
        /*0078*/ 	.word	0x00000000


	//----- nvinfo : EIATTR_CBANK_PARAM_SIZE
	.align		4
.L_24:
        /*007c*/ 	.byte	0x03, 0x19
        /*007e*/ 	.short	0x0028


	//----- nvinfo : EIATTR_PARAM_CBANK
	.align		4
        /*0080*/ 	.byte	0x04, 0x0a
        /*0082*/ 	.short	(.L_26 - .L_25)
	.align		4
.L_25:
        /*0084*/ 	.word	index@(.nv.constant0._Z13search_kernelPKcllcPy)
        /*0088*/ 	.short	0x0380
        /*008a*/ 	.short	0x0028


	//----- nvinfo : EIATTR_SW_WAR
	.align		4
.L_26:
        /*008c*/ 	.byte	0x04, 0x36
        /*008e*/ 	.short	(.L_28 - .L_27)
.L_27:
        /*0090*/ 	.word	0x00000008
.L_28:


//--------------------- .nv.callgraph             --------------------------
	.section	.nv.callgraph,"",@"SHT_CUDA_CALLGRAPH"
	.align	4
	.sectionentsize	8
	.align		4
        /*0000*/ 	.word	0x00000000
	.align		4
        /*0004*/ 	.word	0xffffffff
	.align		4
        /*0008*/ 	.word	0x00000000
	.align		4
        /*000c*/ 	.word	0xfffffffe
	.align		4
        /*0010*/ 	.word	0x00000000
	.align		4
        /*0014*/ 	.word	0xfffffffd
	.align		4
        /*0018*/ 	.word	0x00000000
	.align		4
        /*001c*/ 	.word	0xfffffffc


//--------------------- .nv.constant3             --------------------------
	.section	.nv.constant3,"a",@progbits
.nv.constant3:
	.type		c_needle,@object
	.size		c_needle,(.L_0 - c_needle)
c_needle:
	.zero		64
.L_0:


//--------------------- .text._Z13search_kernelPKcllcPy --------------------------
	.section	.text._Z13search_kernelPKcllcPy,"ax",@progbits
	.align	128
        .global         _Z13search_kernelPKcllcPy
        .type           _Z13search_kernelPKcllcPy,@function
        .size           _Z13search_kernelPKcllcPy,(.L_x_40 - _Z13search_kernelPKcllcPy)
        .other          _Z13search_kernelPKcllcPy,@"STO_CUDA_ENTRY STV_DEFAULT"
_Z13search_kernelPKcllcPy:
.text._Z13search_kernelPKcllcPy:
[----:B------:R-:W0:Y:S08]  /*0000*/  LDC R1, c[0x0][0x37c] ;  /* 0x0000df00ff017b82 */ /* 0x000e300000000800 */
[----:B------:R-:W1:Y:S01]  /*0010*/  LDC R3, c[0x0][0x360] ;  /* 0x0000d800ff037b82 */ /* 0x000e620000000800 */
[----:B------:R-:W2:Y:S01]  /*0020*/  S2R R2, SR_TID.X ;  /* 0x0000000000027919 */ /* 0x000ea20000002100 */
[----:B------:R-:W3:Y:S01]  /*0030*/  LDCU.U8 UR4, c[0x0][0x398] ;  /* 0x00007300ff0477ac */ /* 0x000ee20008000000 */
[----:B------:R-:W-:-:S02]  /*0040*/  IMAD.MOV.U32 R13, RZ, RZ, RZ ;  /* 0x000000ffff0d7224 */ /* 0x000fc400078e00ff */
[----:B0-----:R-:W-:Y:S01]  /*0050*/  VIADD R1, R1, 0xfffff9f0 ;  /* 0xfffff9f001017836 */ /* 0x001fe20000000000 */
[----:B------:R-:W1:Y:S02]  /*0060*/  LDCU UR6, c[0x0][0x370] ;  /* 0x00006e00ff0677ac */ /* 0x000e640008000800 */
[----:B------:R-:W2:Y:S08]  /*0070*/  S2UR UR5, SR_CTAID.X ;  /* 0x00000000000579c3 */ /* 0x000eb00000002500 */
[----:B------:R-:W0:Y:S01]  /*0080*/  LDC.64 R4, c[0x0][0x390] ;  /* 0x0000e400ff047b82 */ /* 0x000e220000000a00 */
[----:B---3--:R-:W-:Y:S01]  /*0090*/  UPRMT UR4, UR4, 0x8880, URZ ;  /* 0x0000888004047896 */ /* 0x008fe200080000ff */
[----:B-1----:R-:W-:Y:S01]  /*00a0*/  IMAD R0, R3, UR6, RZ ;  /* 0x0000000603007c24 */ /* 0x002fe2000f8e02ff */
[----:B------:R-:W1:Y:S04]  /*00b0*/  LDCU.64 UR6, c[0x0][0x388] ;  /* 0x00007100ff0677ac */ /* 0x000e680008000a00 */
[----:B------:R-:W-:-:S04]  /*00c0*/  IMAD R0, R0, UR4, RZ ;  /* 0x0000000400007c24 */ /* 0x000fc8000f8e02ff */
[----:B------:R-:W-:Y:S02]  /*00d0*/  IMAD R12, R0, 0x14, RZ ;  /* 0x00000014000c7824 */ /* 0x000fe400078e02ff */
[----:B--2---:R-:W-:-:S04]  /*00e0*/  IMAD R3, R3, UR5, R2 ;  /* 0x0000000503037c24 */ /* 0x004fc8000f8e0202 */
[----:B------:R-:W-:-:S03]  /*00f0*/  IMAD.WIDE.U32 R12, R3, 0x14, R12 ;  /* 0x00000014030c7825 */ /* 0x000fc600078e000c */
[----:B0-----:R-:W-:-:S04]  /*0100*/  IADD3 R0, P1, PT, R12, R4, RZ ;  /* 0x000000040c007210 */ /* 0x001fc80007f3e0ff */
[----:B------:R-:W-:-:S04]  /*0110*/  IADD3 R0, P2, PT, R0, 0x14, RZ ;  /* 0x0000001400007810 */ /* 0x000fc80007f5e0ff */
[----:B-1----:R-:W-:Y:S02]  /*0120*/  ISETP.GT.U32.AND P0, PT, R0, UR6, PT ;  /* 0x0000000600007c0c */ /* 0x002fe4000bf04070 */
[----:B------:R-:W-:-:S04]  /*0130*/  IADD3.X R0, PT, PT, RZ, R13, R5, P2, P1 ;  /* 0x0000000dff007210 */ /* 0x000fc800017e2405 */
[----:B------:R-:W-:-:S13]  /*0140*/  ISETP.GT.U32.AND.EX P0, PT, R0, UR7, PT, P0 ;  /* 0x0000000700007c0c */ /* 0x000fda000bf04100 */
[----:B------:R-:W-:Y:S05]  /*0150*/  @P0 EXIT ;  /* 0x000000000000094d */ /* 0x000fea0003800000 */
[----:B------:R0:W-:Y:S01]  /*0160*/  STL.128 [R1+0x400], RZ ;  /* 0x000400ff01007387 */ /* 0x0001e20000100c00 */
[----:B------:R-:W-:Y:S01]  /*0170*/  I2FP.F32.S32 R0, R4 ;  /* 0x0000000400007245 */ /* 0x000fe20000201400 */
[C---:B------:R-:W-:Y:S01]  /*0180*/  VIADD R5, R1.reuse, 0x400 ;  /* 0x0000040001057836 */ /* 0x040fe20000000000 */
[C---:B------:R-:W-:Y:S01]  /*0190*/  LOP3.LUT R2, R4.reuse, 0xf, RZ, 0xc0, !PT ;  /* 0x0000000f04027812 */ /* 0x040fe200078ec0ff */
[----:B------:R-:W1:Y:S01]  /*01a0*/  LDCU.64 UR6, c[0x0][0x358] ;  /* 0x00006b00ff0677ac */ /* 0x000e620008000a00 */
[C---:B------:R-:W-:Y:S02]  /*01b0*/  LOP3.LUT R3, R4.reuse, 0x7, RZ, 0xc0, !PT ;  /* 0x0000000704037812 */ /* 0x040fe400078ec0ff */
[----:B------:R-:W-:Y:S01]  /*01c0*/  LOP3.LUT R4, R4, 0x3, RZ, 0xc0, !PT ;  /* 0x0000000304047812 */ /* 0x000fe200078ec0ff */
[----:B------:R-:W-:Y:S01]  /*01d0*/  UMOV UR4, URZ ;  /* 0x000000ff00047c82 */ /* 0x000fe20008000000 */
[----:B0-----:R-:W-:-:S07]  /*01e0*/  IADD3 R6, PT, PT, R1, 0x410, RZ ;  /* 0x0000041001067810 */ /* 0x001fce0007ffe0ff */
.L_x_27:
[----:B0-----:R-:W0:Y:S02]  /*01f0*/  LDC.64 R14, c[0x0][0x390] ;  /* 0x0000e400ff0e7b82 */ /* 0x001e240000000a00 */
[----:B0-----:R-:W-:-:S04]  /*0200*/  ISETP.GE.U32.AND P0, PT, R14, 0x1, PT ;  /* 0x000000010e00780c */ /* 0x001fc80003f06070 */
[----:B------:R-:W-:-:S13]  /*0210*/  ISETP.GE.AND.EX P0, PT, R15, RZ, PT, P0 ;  /* 0x000000ff0f00720c */ /* 0x000fda0003f06300 */
[----:B---3--:R-:W-:Y:S05]  /*0220*/  @!P0 BRA `(.L_x_0) ;  /* 0x0000000800b48947 */ /* 0x008fea0003800000 */
[----:B------:R-:W-:Y:S01]  /*0230*/  ISETP.GE.U32.AND P0, PT, R14, 0x10, PT ;  /* 0x000000100e00780c */ /* 0x000fe20003f06070 */
[----:B------:R-:W-:Y:S02]  /*0240*/  IMAD.MOV.U32 R8, RZ, RZ, RZ ;  /* 0x000000ffff087224 */ /* 0x000fe400078e00ff */
[----:B------:R-:W-:Y:S01]  /*0250*/  IMAD.MOV.U32 R28, RZ, RZ, RZ ;  /* 0x000000ffff1c7224 */ /* 0x000fe200078e00ff */
[----:B------:R-:W-:-:S13]  /*0260*/  ISETP.GE.U32.AND.EX P0, PT, R15, RZ, PT, P0 ;  /* 0x000000ff0f00720c */ /* 0x000fda0003f06100 */
[----:B------:R-:W-:Y:S05]  /*0270*/  @!P0 BRA `(.L_x_1) ;  /* 0x0000000000c08947 */ /* 0x000fea0003800000 */
[----:B------:R-:W0:Y:S01]  /*0280*/  LDC.64 R16, c[0x0][0x380] ;  /* 0x0000e000ff107b82 */ /* 0x000e220000000a00 */
[----:B------:R-:W-:Y:S01]  /*0290*/  LOP3.LUT R28, R15, 0x7fffffff, RZ, 0xc0, !PT ;  /* 0x7fffffff0f1c7812 */ /* 0x000fe200078ec0ff */
[----:B------:R-:W-:Y:S01]  /*02a0*/  IMAD.MOV.U32 R15, RZ, RZ, R6 ;  /* 0x000000ffff0f7224 */ /* 0x000fe200078e0006 */
[----:B------:R-:W-:-:S03]  /*02b0*/  LOP3.LUT R7, R14, 0xfffffff0, RZ, 0xc0, !PT ;  /* 0xfffffff00e077812 */ /* 0x000fc600078ec0ff */
[----:B------:R-:W-:Y:S01]  /*02c0*/  IMAD.MOV.U32 R18, RZ, RZ, R28 ;  /* 0x000000ffff127224 */ /* 0x000fe200078e001c */
[----:B------:R-:W-:Y:S02]  /*02d0*/  MOV R19, R7 ;  /* 0x0000000700137202 */ /* 0x000fe40000000f00 */
[----:B0-----:R-:W-:-:S04]  /*02e0*/  IADD3 R16, P0, P1, R16, UR4, R12 ;  /* 0x0000000410107c10 */ /* 0x001fc8000f91e00c */
[----:B------:R-:W-:Y:S02]  /*02f0*/  IADD3 R16, P2, PT, R16, 0x7, RZ ;  /* 0x0000000710107810 */ /* 0x000fe40007f5e0ff */
[----:B------:R-:W-:-:S05]  /*0300*/  IADD3.X R17, PT, PT, RZ, R17, R13, P0, P1 ;  /* 0x00000011ff117210 */ /* 0x000fca00007e240d */
[----:B------:R-:W-:-:S07]  /*0310*/  IMAD.X R17, RZ, RZ, R17, P2 ;  /* 0x000000ffff117224 */ /* 0x000fce00010e0611 */
.L_x_2:
[----:B-1----:R-:W2:Y:S04]  /*0320*/  LDG.E.U8 R11, desc[UR6][R16.64+0x8] ;  /* 0x00000806100b7981 */ /* 0x002ea8000c1e1100 */
[----:B------:R-:W2:Y:S04]  /*0330*/  LDG.E.U8 R8, desc[UR6][R16.64+0x7] ;  /* 0x0000070610087981 */ /* 0x000ea8000c1e1100 */
[----:B------:R-:W3:Y:S04]  /*0340*/  LDG.E.U8 R9, desc[UR6][R16.64+0x6] ;  /* 0x0000060610097981 */ /* 0x000ee8000c1e1100 */
[----:B------:R-:W3:Y:S04]  /*0350*/  LDG.E.U8 R10, desc[UR6][R16.64+0x5] ;  /* 0x00000506100a7981 */ /* 0x000ee8000c1e1100 */
[----:B------:R-:W4:Y:S04]  /*0360*/  LDG.E.U8 R20, desc[UR6][R16.64+0x4] ;  /* 0x0000040610147981 */ /* 0x000f28000c1e1100 */
[----:B------:R-:W4:Y:S04]  /*0370*/  LDG.E.U8 R21, desc[UR6][R16.64+0x3] ;  /* 0x0000030610157981 */ /* 0x000f28000c1e1100 */
[----:B------:R-:W5:Y:S04]  /*0380*/  LDG.E.U8 R22, desc[UR6][R16.64+-0x1] ;  /* 0xffffff0610167981 */ /* 0x000f68000c1e1100 */
[----:B------:R-:W5:Y:S04]  /*0390*/  LDG.E.U8 R23, desc[UR6][R16.64+-0x2] ;  /* 0xfffffe0610177981 */ /* 0x000f68000c1e1100 */
[----:B------:R-:W5:Y:S04]  /*03a0*/  LDG.E.U8 R24, desc[UR6][R16.64+-0x3] ;  /* 0xfffffd0610187981 */ /* 0x000f68000c1e1100 */
[----:B------:R-:W5:Y:S01]  /*03b0*/  LDG.E.U8 R25, desc[UR6][R16.64+-0x7] ;  /* 0xfffff90610197981 */ /* 0x000f62000c1e1100 */
[----:B--2---:R-:W-:-:S02]  /*03c0*/  PRMT R11, R8, 0x3340, R11 ;  /* 0x00003340080b7816 */ /* 0x004fc4000000000b */
[----:B---3--:R-:W-:Y:S02]  /*03d0*/  PRMT R8, R10, 0x3340, R9 ;  /* 0x000033400a087816 */ /* 0x008fe40000000009 */
[----:B------:R-:W2:Y:S01]  /*03e0*/  LDG.E.U8 R9, desc[UR6][R16.64+0x2] ;  /* 0x0000020610097981 */ /* 0x000ea2000c1e1100 */
[----:B----4-:R-:W-:-:S03]  /*03f0*/  PRMT R10, R21, 0x3340, R20 ;  /* 0x00003340150a7816 */ /* 0x010fc60000000014 */
[----:B------:R-:W2:Y:S04]  /*0400*/  LDG.E.U8 R20, desc[UR6][R16.64+0x1] ;  /* 0x0000010610147981 */ /* 0x000ea8000c1e1100 */
[----:B------:R-:W5:Y:S01]  /*0410*/  LDG.E.U8 R21, desc[UR6][R16.64] ;  /* 0x0000000610157981 */ /* 0x000f62000c1e1100 */
[----:B------:R-:W-:Y:S02]  /*0420*/  IADD3 R19, P0, PT, R19, -0x10, RZ ;  /* 0xfffffff013137810 */ /* 0x000fe40007f1e0ff */
[----:B--2---:R-:W-:Y:S02]  /*0430*/  PRMT R9, R20, 0x3340, R9 ;  /* 0x0000334014097816 */ /* 0x004fe40000000009 */
[----:B-----5:R-:W-:Y:S02]  /*0440*/  PRMT R20, R22, 0x3340, R21 ;  /* 0x0000334016147816 */ /* 0x020fe40000000015 */
[----:B------:R-:W-:Y:S01]  /*0450*/  PRMT R21, R24, 0x3340, R23 ;  /* 0x0000334018157816 */ /* 0x000fe20000000017 */
[----:B------:R-:W2:Y:S04]  /*0460*/  LDG.E.U8 R22, desc[UR6][R16.64+-0x4] ;  /* 0xfffffc0610167981 */ /* 0x000ea8000c1e1100 */
[----:B------:R-:W2:Y:S04]  /*0470*/  LDG.E.U8 R23, desc[UR6][R16.64+-0x5] ;  /* 0xfffffb0610177981 */ /* 0x000ea8000c1e1100 */
[----:B------:R0:W3:Y:S01]  /*0480*/  LDG.E.U8 R24, desc[UR6][R16.64+-0x6] ;  /* 0xfffffa0610187981 */ /* 0x0000e2000c1e1100 */
[----:B------:R-:W-:-:S02]  /*0490*/  IADD3.X R18, PT, PT, R18, -0x1, RZ, P0, !PT ;  /* 0xffffffff12127810 */ /* 0x000fc400007fe4ff */
[----:B------:R-:W-:-:S04]  /*04a0*/  ISETP.NE.U32.AND P0, PT, R19, RZ, PT ;  /* 0x000000ff1300720c */ /* 0x000fc80003f05070 */
[----:B------:R-:W-:Y:S02]  /*04b0*/  ISETP.NE.AND.EX P0, PT, R18, RZ, PT, P0 ;  /* 0x000000ff1200720c */ /* 0x000fe40003f05300 */
[----:B------:R-:W-:Y:S02]  /*04c0*/  PRMT R11, R8, 0x5410, R11 ;  /* 0x00005410080b7816 */ /* 0x000fe4000000000b */
[----:B------:R-:W-:Y:S02]  /*04d0*/  PRMT R10, R9, 0x5410, R10 ;  /* 0x00005410090a7816 */ /* 0x000fe4000000000a */
[----:B------:R-:W-:Y:S02]  /*04e0*/  PRMT R9, R21, 0x5410, R20 ;  /* 0x0000541015097816 */ /* 0x000fe40000000014 */
[----:B0-----:R-:W-:-:S05]  /*04f0*/  IADD3 R16, P1, PT, R16, 0x10, RZ ;  /* 0x0000001010107810 */ /* 0x001fca0007f3e0ff */
[----:B------:R-:W-:Y:S01]  /*0500*/  IMAD.X R17, RZ, RZ, R17, P1 ;  /* 0x000000ffff117224 */ /* 0x000fe200008e0611 */
[----:B--2---:R-:W-:Y:S02]  /*0510*/  PRMT R22, R23, 0x3340, R22 ;  /* 0x0000334017167816 */ /* 0x004fe40000000016 */
[----:B---3--:R-:W-:-:S04]  /*0520*/  PRMT R25, R25, 0x3340, R24 ;  /* 0x0000334019197816 */ /* 0x008fc80000000018 */
[----:B------:R-:W-:-:S05]  /*0530*/  PRMT R8, R25, 0x5410, R22 ;  /* 0x0000541019087816 */ /* 0x000fca0000000016 */
[----:B------:R0:W-:Y:S02]  /*0540*/  STL.128 [R15], R8 ;  /* 0x000000080f007387 */ /* 0x0001e40000100c00 */
[----:B0-----:R-:W-:Y:S01]  /*0550*/  IADD3 R15, PT, PT, R15, 0x10, RZ ;  /* 0x000000100f0f7810 */ /* 0x001fe20007ffe0ff */
[----:B------:R-:W-:Y:S06]  /*0560*/  @P0 BRA `(.L_x_2) ;  /* 0xfffffffc006c0947 */ /* 0x000fec000383ffff */
[----:B------:R-:W-:-:S07]  /*0570*/  IMAD.MOV.U32 R8, RZ, RZ, R7 ;  /* 0x000000ffff087224 */ /* 0x000fce00078e0007 */
.L_x_1:
[----:B------:R-:W-:-:S04]  /*0580*/  ISETP.NE.U32.AND P0, PT, R2, RZ, PT ;  /* 0x000000ff0200720c */ /* 0x000fc80003f05070 */
[----:B------:R-:W-:-:S13]  /*0590*/  ISETP.NE.AND.EX P0, PT, RZ, RZ, PT, P0 ;  /* 0x000000ffff00720c */ /* 0x000fda0003f05300 */
[----:B------:R-:W-:Y:S05]  /*05a0*/  @!P0 BRA `(.L_x_0) ;  /* 0x0000000400d48947 */ /* 0x000fea0003800000 */
[----:B------:R-:W-:-:S04]  /*05b0*/  IADD3 R7, P0, PT, R2, -0x1, RZ ;  /* 0xffffffff02077810 */ /* 0x000fc80007f1e0ff */
[----:B------:R-:W-:Y:S01]  /*05c0*/  ISETP.GE.U32.AND P1, PT, R7, 0x7, PT ;  /* 0x000000070700780c */ /* 0x000fe20003f26070 */
[----:B------:R-:W-:Y:S01]  /*05d0*/  IMAD.X R7, RZ, RZ, -0x1, P0 ;  /* 0xffffffffff077424 */ /* 0x000fe200000e06ff */
[----:B------:R-:W-:-:S04]  /*05e0*/  ISETP.NE.U32.AND P0, PT, R3, RZ, PT ;  /* 0x000000ff0300720c */ /* 0x000fc80003f05070 */
[----:B------:R-:W-:Y:S02]  /*05f0*/  ISETP.GE.U32.AND.EX P1, PT, R7, RZ, PT, P1 ;  /* 0x000000ff0700720c */ /* 0x000fe40003f26110 */
[----:B------:R-:W-:Y:S02]  /*0600*/  IADD3 R7, P2, PT, R12, UR4, RZ ;  /* 0x000000040c077c10 */ /* 0x000fe4000ff5e0ff */
[----:B------:R-:W-:-:S03]  /*0610*/  ISETP.NE.AND.EX P0, PT, RZ, RZ, PT, P0 ;  /* 0x000000ffff00720c */ /* 0x000fc60003f05300 */
[----:B------:R-:W-:-:S06]  /*0620*/  IMAD.X R9, RZ, RZ, R13, P2 ;  /* 0x000000ffff097224 */ /* 0x000fcc00010e060d */
[----:B------:R-:W-:Y:S05]  /*0630*/  @!P1 BRA `(.L_x_3) ;  /* 0x0000000000c89947 */ /* 0x000fea0003800000 */
[----:B------:R-:W0:Y:S01]  /*0640*/  LDCU.64 UR8, c[0x0][0x380] ;  /* 0x00007000ff0877ac */ /* 0x000e220008000a00 */
[----:B------:R-:W-:Y:S02]  /*0650*/  IADD3 R18, PT, PT, R8, 0x1, RZ ;  /* 0x0000000108127810 */ /* 0x000fe40007ffe0ff */
[C---:B0-----:R-:W-:Y:S02]  /*0660*/  IADD3 R10, P1, P2, R7.reuse, UR8, R8 ;  /* 0x00000008070a7c10 */ /* 0x041fe4000fa3e008 */
[----:B------:R-:W-:Y:S02]  /*0670*/  IADD3 R16, P3, P4, R7, UR8, R18 ;  /* 0x0000000807107c10 */ /* 0x000fe4000fc7e012 */
[C---:B------:R-:W-:Y:S02]  /*0680*/  IADD3.X R11, PT, PT, R9.reuse, UR9, R28, P1, P2 ;  /* 0x00000009090b7c10 */ /* 0x040fe40008fe441c */
[----:B------:R-:W-:-:S03]  /*0690*/  IADD3.X R17, PT, PT, R9, UR9, RZ, P3, P4 ;  /* 0x0000000909117c10 */ /* 0x000fc60009fe84ff */
[----:B-1----:R0:W2:Y:S04]  /*06a0*/  LDG.E.U8 R24, desc[UR6][R10.64] ;  /* 0x000000060a187981 */ /* 0x0020a8000c1e1100 */
[----:B------:R1:W3:Y:S01]  /*06b0*/  LDG.E.U8 R25, desc[UR6][R16.64] ;  /* 0x0000000610197981 */ /* 0x0002e2000c1e1100 */
[C---:B------:R-:W-:Y:S02]  /*06c0*/  VIADD R22, R8.reuse, 0x2 ;  /* 0x0000000208167836 */ /* 0x040fe40000000000 */
[C---:B------:R-:W-:Y:S02]  /*06d0*/  VIADD R26, R8.reuse, 0x3 ;  /* 0x00000003081a7836 */ /* 0x040fe40000000000 */
[----:B------:R-:W-:Y:S01]  /*06e0*/  IMAD.IADD R29, R1, 0x1, R8 ;  /* 0x00000001011d7824 */ /* 0x000fe200078e0208 */
[----:B------:R-:W-:Y:S01]  /*06f0*/  IADD3 R20, P1, P2, R7, UR8, R22 ;  /* 0x0000000807147c10 */ /* 0x000fe2000fa3e016 */
[----:B------:R-:W-:Y:S01]  /*0700*/  IMAD.IADD R15, R1, 0x1, R18 ;  /* 0x00000001010f7824 */ /* 0x000fe200078e0212 */
[C---:B------:R-:W-:Y:S01]  /*0710*/  IADD3 R28, PT, PT, R8.reuse, 0x4, RZ ;  /* 0x00000004081c7810 */ /* 0x040fe20007ffe0ff */
[----:B------:R-:W-:Y:S01]  /*0720*/  VIADD R23, R8, 0x5 ;  /* 0x0000000508177836 */ /* 0x000fe20000000000 */
[----:B------:R-:W-:-:S02]  /*0730*/  IADD3.X R21, PT, PT, R9, UR9, RZ, P1, P2 ;  /* 0x0000000909157c10 */ /* 0x000fc40008fe44ff */
[C---:B------:R-:W-:Y:S02]  /*0740*/  IADD3 R18, P1, P2, R7.reuse, UR8, R26 ;  /* 0x0000000807127c10 */ /* 0x040fe4000fa3e01a */
[----:B0-----:R-:W-:Y:S01]  /*0750*/  IADD3 R10, P3, P4, R7, UR8, R28 ;  /* 0x00000008070a7c10 */ /* 0x001fe2000fc7e01c */
[----:B------:R0:W4:Y:S01]  /*0760*/  LDG.E.U8 R27, desc[UR6][R20.64] ;  /* 0x00000006141b7981 */ /* 0x000122000c1e1100 */
[----:B------:R-:W-:Y:S02]  /*0770*/  IADD3.X R19, PT, PT, R9, UR9, RZ, P1, P2 ;  /* 0x0000000909137c10 */ /* 0x000fe40008fe44ff */
[----:B-1----:R-:W-:Y:S02]  /*0780*/  IADD3 R16, P1, P2, R7, UR8, R23 ;  /* 0x0000000807107c10 */ /* 0x002fe4000fa3e017 */
[C---:B------:R-:W-:Y:S01]  /*0790*/  IADD3.X R11, PT, PT, R9.reuse, UR9, RZ, P3, P4 ;  /* 0x00000009090b7c10 */ /* 0x040fe20009fe84ff */
[----:B------:R1:W5:Y:S01]  /*07a0*/  LDG.E.U8 R18, desc[UR6][R18.64] ;  /* 0x0000000612127981 */ /* 0x000362000c1e1100 */
[----:B------:R-:W-:-:S03]  /*07b0*/  IADD3.X R17, PT, PT, R9, UR9, RZ, P1, P2 ;  /* 0x0000000909117c10 */ /* 0x000fc60008fe44ff */
[----:B------:R1:W5:Y:S04]  /*07c0*/  LDG.E.U8 R10, desc[UR6][R10.64] ;  /* 0x000000060a0a7981 */ /* 0x000368000c1e1100 */
[----:B------:R-:W5:Y:S04]  /*07d0*/  LDG.E.U8 R16, desc[UR6][R16.64] ;  /* 0x0000000610107981 */ /* 0x000f68000c1e1100 */
[----:B--2---:R2:W-:Y:S04]  /*07e0*/  STL.U8 [R29+0x410], R24 ;  /* 0x000410181d007387 */ /* 0x0045e80000100000 */
[----:B---3--:R3:W-:Y:S01]  /*07f0*/  STL.U8 [R15+0x410], R25 ;  /* 0x000410190f007387 */ /* 0x0087e20000100000 */
[C---:B--2---:R-:W-:Y:S01]  /*0800*/  IADD3 R29, PT, PT, R8.reuse, 0x7, RZ ;  /* 0x00000007081d7810 */ /* 0x044fe20007ffe0ff */
[----:B---3--:R-:W-:-:S03]  /*0810*/  VIADD R15, R8, 0x6 ;  /* 0x00000006080f7836 */ /* 0x008fc60000000000 */
[C---:B------:R-:W-:Y:S02]  /*0820*/  IADD3 R24, P1, P2, R7.reuse, UR8, R29 ;  /* 0x0000000807187c10 */ /* 0x040fe4000fa3e01d */
[----:B0-----:R-:W-:Y:S02]  /*0830*/  IADD3 R20, P3, P4, R7, UR8, R15 ;  /* 0x0000000807147c10 */ /* 0x001fe4000fc7e00f */
[C---:B------:R-:W-:Y:S02]  /*0840*/  IADD3.X R25, PT, PT, R9.reuse, UR9, RZ, P1, P2 ;  /* 0x0000000909197c10 */ /* 0x040fe40008fe44ff */
[----:B------:R-:W-:-:S03]  /*0850*/  IADD3.X R21, PT, PT, R9, UR9, RZ, P3, P4 ;  /* 0x0000000909157c10 */ /* 0x000fc60009fe84ff */
[----:B------:R-:W2:Y:S04]  /*0860*/  LDG.E.U8 R24, desc[UR6][R24.64] ;  /* 0x0000000618187981 */ /* 0x000ea8000c1e1100 */
[----:B------:R-:W3:Y:S01]  /*0870*/  LDG.E.U8 R20, desc[UR6][R20.64] ;  /* 0x0000000614147981 */ /* 0x000ee2000c1e1100 */
[C---:B------:R-:W-:Y:S02]  /*0880*/  IMAD.IADD R22, R1.reuse, 0x1, R22 ;  /* 0x0000000101167824 */ /* 0x040fe400078e0216 */
[C---:B-1----:R-:W-:Y:S01]  /*0890*/  IMAD.IADD R19, R1.reuse, 0x1, R26 ;  /* 0x0000000101137824 */ /* 0x042fe200078e021a */
[C---:B------:R-:W-:Y:S01]  /*08a0*/  IADD3 R23, PT, PT, R1.reuse, R23, RZ ;  /* 0x0000001701177210 */ /* 0x040fe20007ffe0ff */
[C---:B------:R-:W-:Y:S01]  /*08b0*/  IMAD.IADD R11, R1.reuse, 0x1, R28 ;  /* 0x00000001010b7824 */ /* 0x040fe200078e021c */
[----:B----4-:R0:W-:Y:S01]  /*08c0*/  STL.U8 [R22+0x410], R27 ;  /* 0x0004101b16007387 */ /* 0x0101e20000100000 */
[----:B------:R-:W-:-:S02]  /*08d0*/  IMAD.IADD R15, R1, 0x1, R15 ;  /* 0x00000001010f7824 */ /* 0x000fc400078e020f */
[----:B------:R-:W-:Y:S01]  /*08e0*/  IMAD.IADD R29, R1, 0x1, R29 ;  /* 0x00000001011d7824 */ /* 0x000fe200078e021d */
[----:B-----5:R0:W-:Y:S04]  /*08f0*/  STL.U8 [R19+0x410], R18 ;  /* 0x0004101213007387 */ /* 0x0201e80000100000 */
[----:B------:R0:W-:Y:S04]  /*0900*/  STL.U8 [R11+0x410], R10 ;  /* 0x0004100a0b007387 */ /* 0x0001e80000100000 */
[----:B------:R0:W-:Y:S01]  /*0910*/  STL.U8 [R23+0x410], R16 ;  /* 0x0004101017007387 */ /* 0x0001e20000100000 */
[----:B------:R-:W-:-:S02]  /*0920*/  HFMA2 R28, -RZ, RZ, 0, 0 ;  /* 0x00000000ff1c7431 */ /* 0x000fc400000001ff */
[----:B------:R-:W-:Y:S01]  /*0930*/  VIADD R8, R8, 0x8 ;  /* 0x0000000808087836 */ /* 0x000fe20000000000 */
[----:B---3--:R0:W-:Y:S04]  /*0940*/  STL.U8 [R15+0x410], R20 ;  /* 0x000410140f007387 */ /* 0x0081e80000100000 */
[----:B--2---:R0:W-:Y:S02]  /*0950*/  STL.U8 [R29+0x410], R24 ;  /* 0x000410181d007387 */ /* 0x0041e40000100000 */
.L_x_3:
[----:B------:R-:W-:Y:S05]  /*0960*/  @!P0 BRA `(.L_x_0) ;  /* 0x0000000000e48947 */ /* 0x000fea0003800000 */
[----:B0-----:R-:W-:-:S04]  /*0970*/  IADD3 R10, P0, PT, R3, -0x1, RZ ;  /* 0xffffffff030a7810 */ /* 0x001fc80007f1e0ff */
[----:B------:R-:W-:Y:S01]  /*0980*/  ISETP.GE.U32.AND P1, PT, R10, 0x3, PT ;  /* 0x000000030a00780c */ /* 0x000fe20003f26070 */
[----:B------:R-:W-:Y:S01]  /*0990*/  IMAD.X R10, RZ, RZ, -0x1, P0 ;  /* 0xffffffffff0a7424 */ /* 0x000fe200000e06ff */
[----:B------:R-:W-:-:S04]  /*09a0*/  ISETP.NE.U32.AND P0, PT, R4, RZ, PT ;  /* 0x000000ff0400720c */ /* 0x000fc80003f05070 */
[----:B------:R-:W-:Y:S02]  /*09b0*/  ISETP.GE.U32.AND.EX P1, PT, R10, RZ, PT, P1 ;  /* 0x000000ff0a00720c */ /* 0x000fe40003f26110 */
[----:B------:R-:W-:-:S11]  /*09c0*/  ISETP.NE.AND.EX P0, PT, RZ, RZ, PT, P0 ;  /* 0x000000ffff00720c */ /* 0x000fd60003f05300 */
[----:B------:R-:W-:Y:S05]  /*09d0*/  @!P1 BRA `(.L_x_4) ;  /* 0x0000000000689947 */ /* 0x000fea0003800000 */
[----:B------:R-:W0:Y:S01]  /*09e0*/  LDCU.64 UR8, c[0x0][0x380] ;  /* 0x00007000ff0877ac */ /* 0x000e220008000a00 */
[C---:B------:R-:W-:Y:S01]  /*09f0*/  VIADD R26, R8.reuse, 0x1 ;  /* 0x00000001081a7836 */ /* 0x040fe20000000000 */
[C---:B------:R-:W-:Y:S01]  /*0a00*/  IADD3 R22, PT, PT, R8.reuse, 0x3, RZ ;  /* 0x0000000308167810 */ /* 0x040fe20007ffe0ff */
[----:B------:R-:W-:Y:S01]  /*0a10*/  VIADD R24, R8, 0x2 ;  /* 0x0000000208187836 */ /* 0x000fe20000000000 */
[C---:B0-----:R-:W-:Y:S02]  /*0a20*/  IADD3 R10, P5, P6, R7.reuse, UR8, R8 ;  /* 0x00000008070a7c10 */ /* 0x041fe4000febe008 */
[C---:B------:R-:W-:Y:S02]  /*0a30*/  IADD3 R16, P3, P4, R7.reuse, UR8, R26 ;  /* 0x0000000807107c10 */ /* 0x040fe4000fc7e01a */
[----:B------:R-:W-:Y:S02]  /*0a40*/  IADD3 R18, P1, P2, R7, UR8, R24 ;  /* 0x0000000807127c10 */ /* 0x000fe4000fa3e018 */
[----:B------:R-:W-:-:S02]  /*0a50*/  IADD3.X R11, PT, PT, R9, UR9, R28, P5, P6 ;  /* 0x00000009090b7c10 */ /* 0x000fc4000afec41c */
[----:B------:R-:W-:Y:S02]  /*0a60*/  IADD3 R20, P5, P6, R7, UR8, R22 ;  /* 0x0000000807147c10 */ /* 0x000fe4000febe016 */
[C---:B------:R-:W-:Y:S01]  /*0a70*/  IADD3.X R17, PT, PT, R9.reuse, UR9, RZ, P3, P4 ;  /* 0x0000000909117c10 */ /* 0x040fe20009fe84ff */
[----:B-1----:R-:W2:Y:S01]  /*0a80*/  LDG.E.U8 R10, desc[UR6][R10.64] ;  /* 0x000000060a0a7981 */ /* 0x002ea2000c1e1100 */
[C---:B------:R-:W-:Y:S02]  /*0a90*/  IADD3.X R19, PT, PT, R9.reuse, UR9, RZ, P1, P2 ;  /* 0x0000000909137c10 */ /* 0x040fe40008fe44ff */
[----:B------:R-:W-:Y:S01]  /*0aa0*/  IADD3.X R21, PT, PT, R9, UR9, RZ, P5, P6 ;  /* 0x0000000909157c10 */ /* 0x000fe2000afec4ff */
[----:B------:R-:W3:Y:S04]  /*0ab0*/  LDG.E.U8 R16, desc[UR6][R16.64] ;  /* 0x0000000610107981 */ /* 0x000ee8000c1e1100 */
[----:B------:R-:W4:Y:S04]  /*0ac0*/  LDG.E.U8 R18, desc[UR6][R18.64] ;  /* 0x0000000612127981 */ /* 0x000f28000c1e1100 */
[----:B------:R-:W5:Y:S01]  /*0ad0*/  LDG.E.U8 R20, desc[UR6][R20.64] ;  /* 0x0000000614147981 */ /* 0x000f62000c1e1100 */
[----:B------:R-:W-:-:S02]  /*0ae0*/  IMAD.IADD R15, R1, 0x1, R8 ;  /* 0x00000001010f7824 */ /* 0x000fc400078e0208 */
[C---:B------:R-:W-:Y:S01]  /*0af0*/  IMAD.IADD R23, R1.reuse, 0x1, R26 ;  /* 0x0000000101177824 */ /* 0x040fe200078e021a */
[C---:B------:R-:W-:Y:S01]  /*0b00*/  IADD3 R27, PT, PT, R1.reuse, R22, RZ ;  /* 0x00000016011b7210 */ /* 0x040fe20007ffe0ff */
[----:B------:R-:W-:Y:S02]  /*0b10*/  IMAD.IADD R25, R1, 0x1, R24 ;  /* 0x0000000101197824 */ /* 0x000fe400078e0218 */
[----:B------:R-:W-:Y:S02]  /*0b20*/  VIADD R8, R8, 0x4 ;  /* 0x0000000408087836 */ /* 0x000fe40000000000 */
[----:B------:R-:W-:Y:S01]  /*0b30*/  IMAD.MOV.U32 R28, RZ, RZ, RZ ;  /* 0x000000ffff1c7224 */ /* 0x000fe200078e00ff */
[----:B--2---:R0:W-:Y:S04]  /*0b40*/  STL.U8 [R15+0x410], R10 ;  /* 0x0004100a0f007387 */ /* 0x0041e80000100000 */
[----:B---3--:R0:W-:Y:S04]  /*0b50*/  STL.U8 [R23+0x410], R16 ;  /* 0x0004101017007387 */ /* 0x0081e80000100000 */
[----:B----4-:R0:W-:Y:S04]  /*0b60*/  STL.U8 [R25+0x410], R18 ;  /* 0x0004101219007387 */ /* 0x0101e80000100000 */
[----:B-----5:R0:W-:Y:S02]  /*0b70*/  STL.U8 [R27+0x410], R20 ;  /* 0x000410141b007387 */ /* 0x0201e40000100000 */
.L_x_4:
[----:B------:R-:W-:Y:S05]  /*0b80*/  @!P0 BRA `(.L_x_0) ;  /* 0x00000000005c8947 */ /* 0x000fea0003800000 */
[----:B------:R-:W0:Y:S02]  /*0b90*/  LDCU.64 UR8, c[0x0][0x380] ;  /* 0x00007000ff0877ac */ /* 0x000e240008000a00 */
[----:B0-----:R-:W-:-:S04]  /*0ba0*/  IADD3 R10, P0, P1, R7, UR8, R8 ;  /* 0x00000008070a7c10 */ /* 0x001fc8000f91e008 */
[----:B------:R-:W-:-:S05]  /*0bb0*/  IADD3.X R11, PT, PT, R9, UR9, R28, P0, P1 ;  /* 0x00000009090b7c10 */ /* 0x000fca00087e241c */
[----:B-1----:R-:W2:Y:S01]  /*0bc0*/  LDG.E.U8 R10, desc[UR6][R10.64] ;  /* 0x000000060a0a7981 */ /* 0x002ea2000c1e1100 */
[----:B------:R-:W-:Y:S01]  /*0bd0*/  IMAD.IADD R15, R1, 0x1, R8 ;  /* 0x00000001010f7824 */ /* 0x000fe200078e0208 */
[----:B------:R-:W-:-:S04]  /*0be0*/  ISETP.NE.U32.AND P0, PT, R4, 0x1, PT ;  /* 0x000000010400780c */ /* 0x000fc80003f05070 */
[----:B------:R-:W-:Y:S01]  /*0bf0*/  ISETP.NE.AND.EX P0, PT, RZ, RZ, PT, P0 ;  /* 0x000000ffff00720c */ /* 0x000fe20003f05300 */
[----:B--2---:R2:W-:-:S12]  /*0c00*/  STL.U8 [R15+0x410], R10 ;  /* 0x0004100a0f007387 */ /* 0x0045d80000100000 */
[----:B------:R-:W-:Y:S05]  /*0c10*/  @!P0 BRA `(.L_x_0) ;  /* 0x0000000000388947 */ /* 0x000fea0003800000 */
[----:B------:R-:W-:Y:S02]  /*0c20*/  ISETP.NE.U32.AND P0, PT, R4, 0x2, PT ;  /* 0x000000020400780c */ /* 0x000fe40003f05070 */
[----:B--2---:R-:W-:Y:S02]  /*0c30*/  IADD3 R10, PT, PT, R8, 0x1, RZ ;  /* 0x00000001080a7810 */ /* 0x004fe40007ffe0ff */
[----:B------:R-:W-:Y:S02]  /*0c40*/  ISETP.NE.AND.EX P0, PT, RZ, RZ, PT, P0 ;  /* 0x000000ffff00720c */ /* 0x000fe40003f05300 */
[----:B------:R-:W-:-:S04]  /*0c50*/  IADD3 R16, P1, P2, R7, UR8, R10 ;  /* 0x0000000807107c10 */ /* 0x000fc8000fa3e00a */
[----:B------:R-:W-:-:S05]  /*0c60*/  IADD3.X R17, PT, PT, R9, UR9, RZ, P1, P2 ;  /* 0x0000000909117c10 */ /* 0x000fca0008fe44ff */
[----:B------:R-:W2:Y:S02]  /*0c70*/  LDG.E.U8 R16, desc[UR6][R16.64] ;  /* 0x0000000610107981 */ /* 0x000ea4000c1e1100 */
[----:B------:R-:W-:-:S05]  /*0c80*/  @P0 VIADD R8, R8, 0x2 ;  /* 0x0000000208080836 */ /* 0x000fca0000000000 */
[----:B------:R-:W-:-:S04]  /*0c90*/  @P0 IADD3 R18, P3, P4, R7, UR8, R8 ;  /* 0x0000000807120c10 */ /* 0x000fc8000fc7e008 */
[----:B------:R-:W-:-:S05]  /*0ca0*/  @P0 IADD3.X R19, PT, PT, R9, UR9, RZ, P3, P4 ;  /* 0x0000000909130c10 */ /* 0x000fca0009fe84ff */
[----:B------:R-:W3:Y:S01]  /*0cb0*/  @P0 LDG.E.U8 R18, desc[UR6][R18.64] ;  /* 0x0000000612120981 */ /* 0x000ee2000c1e1100 */
[C---:B------:R-:W-:Y:S02]  /*0cc0*/  IMAD.IADD R9, R1.reuse, 0x1, R10 ;  /* 0x0000000101097824 */ /* 0x040fe400078e020a */
[----:B------:R-:W-:-:S03]  /*0cd0*/  @P0 IMAD.IADD R7, R1, 0x1, R8 ;  /* 0x0000000101070824 */ /* 0x000fc600078e0208 */
[----:B--2---:R4:W-:Y:S04]  /*0ce0*/  STL.U8 [R9+0x410], R16 ;  /* 0x0004101009007387 */ /* 0x0049e80000100000 */
[----:B---3--:R4:W-:Y:S02]  /*0cf0*/  @P0 STL.U8 [R7+0x410], R18 ;  /* 0x0004101207000387 */ /* 0x0089e40000100000 */
.L_x_0:
[----:B------:R3:W-:Y:S01]  /*0d00*/  STL.128 [R1], RZ ;  /* 0x000000ff01007387 */ /* 0x0007e20000100c00 */
[----:B------:R-:W-:-:S03]  /*0d10*/  ISETP.GE.AND P0, PT, R14, 0x1, PT ;  /* 0x000000010e00780c */ /* 0x000fc60003f06270 */
[----:B------:R3:W-:Y:S04]  /*0d20*/  STL.128 [R1+0x10], RZ ;  /* 0x000010ff01007387 */ /* 0x0007e80000100c00 */
        /* <DEDUP_REMOVED lines=61> */
[----:B------:R3:W-:Y:S01]  /*1100*/  STL.128 [R1+0x3f0], RZ ;  /* 0x0003f0ff01007387 */ /* 0x0007e20000100c00 */
[----:B------:R-:W-:Y:S05]  /*1110*/  @!P0 BRA `(.L_x_5) ;  /* 0x0000000800ec8947 */ /* 0x000fea0003800000 */
[----:B------:R-:W-:Y:S02]  /*1120*/  ISETP.GE.U32.AND P0, PT, R14, 0x10, PT ;  /* 0x000000100e00780c */ /* 0x000fe40003f06070 */
[----:B------:R-:W-:-:S11]  /*1130*/  MOV R8, RZ ;  /* 0x000000ff00087202 */ /* 0x000fd60000000f00 */
[----:B------:R-:W-:Y:S05]  /*1140*/  @!P0 BRA `(.L_x_6) ;  /* 0x0000000400608947 */ /* 0x000fea0003800000 */
[----:B0---4-:R-:W-:-:S07]  /*1150*/  IMAD.MOV.U32 R16, RZ, RZ, RZ ;  /* 0x000000ffff107224 */ /* 0x011fce00078e00ff */
.L_x_7:
[----:B--2---:R-:W-:-:S06]  /*1160*/  IMAD.IADD R8, R1, 0x1, R16 ;  /* 0x0000000101087824 */ /* 0x004fcc00078e0210 */
[----:B--2---:R-:W2:Y:S02]  /*1170*/  LDL.128 R8, [R8+0x410] ;  /* 0x0004100008087983 */ /* 0x004ea40000100c00 */
[----:B--2---:R-:W-:-:S05]  /*1180*/  PRMT R18, R8, 0x7770, RZ ;  /* 0x0000777008127816 */ /* 0x004fca00000000ff */
[----:B------:R-:W-:-:S05]  /*1190*/  IMAD R18, R18, 0x4, R1 ;  /* 0x0000000412127824 */ /* 0x000fca00078e0201 */
[----:B------:R-:W2:Y:S01]  /*11a0*/  LDL R7, [R18] ;  /* 0x0000000012077983 */ /* 0x000ea20000100800 */
[----:B------:R-:W-:-:S04]  /*11b0*/  PRMT R20, R8, 0x7771, RZ ;  /* 0x0000777108147816 */ /* 0x000fc800000000ff */
[----:B------:R-:W-:Y:S01]  /*11c0*/  LEA R20, R20, R1, 0x2 ;  /* 0x0000000114147211 */ /* 0x000fe200078e10ff */
[----:B--2---:R-:W-:-:S05]  /*11d0*/  FADD R7, R7, 1 ;  /* 0x3f80000007077421 */ /* 0x004fca0000000000 */
[----:B------:R0:W-:Y:S04]  /*11e0*/  STL [R18], R7 ;  /* 0x0000000712007387 */ /* 0x0001e80000100800 */
[----:B------:R-:W2:Y:S01]  /*11f0*/  LDL R15, [R20] ;  /* 0x00000000140f7983 */ /* 0x000ea20000100800 */
[----:B------:R-:W-:-:S05]  /*1200*/  PRMT R22, R8, 0x7772, RZ ;  /* 0x0000777208167816 */ /* 0x000fca00000000ff */
[----:B------:R-:W-:Y:S02]  /*1210*/  IMAD R22, R22, 0x4, R1 ;  /* 0x0000000416167824 */ /* 0x000fe400078e0201 */
[----:B--2---:R-:W-:-:S05]  /*1220*/  FADD R15, R15, 1 ;  /* 0x3f8000000f0f7421 */ /* 0x004fca0000000000 */
[----:B------:R2:W-:Y:S04]  /*1230*/  STL [R20], R15 ;  /* 0x0000000f14007387 */ /* 0x0005e80000100800 */
[----:B------:R-:W4:Y:S01]  /*1240*/  LDL R17, [R22] ;  /* 0x0000000016117983 */ /* 0x000f220000100800 */
[----:B------:R-:W-:-:S05]  /*1250*/  PRMT R8, R8, 0x7773, RZ ;  /* 0x0000777308087816 */ /* 0x000fca00000000ff */
[----:B------:R-:W-:Y:S02]  /*1260*/  IMAD R8, R8, 0x4, R1 ;  /* 0x0000000408087824 */ /* 0x000fe400078e0201 */
[----:B----4-:R-:W-:-:S05]  /*1270*/  FADD R17, R17, 1 ;  /* 0x3f80000011117421 */ /* 0x010fca0000000000 */
[----:B------:R4:W-:Y:S04]  /*1280*/  STL [R22], R17 ;  /* 0x0000001116007387 */ /* 0x0009e80000100800 */
[----:B0-----:R-:W5:Y:S01]  /*1290*/  LDL R7, [R8] ;  /* 0x0000000008077983 */ /* 0x001f620000100800 */
[----:B------:R-:W-:-:S05]  /*12a0*/  PRMT R18, R9, 0x7770, RZ ;  /* 0x0000777009127816 */ /* 0x000fca00000000ff */
[----:B------:R-:W-:Y:S02]  /*12b0*/  IMAD R18, R18, 0x4, R1 ;  /* 0x0000000412127824 */ /* 0x000fe400078e0201 */
[----:B-----5:R-:W-:-:S05]  /*12c0*/  FADD R7, R7, 1 ;  /* 0x3f80000007077421 */ /* 0x020fca0000000000 */
[----:B------:R0:W-:Y:S04]  /*12d0*/  STL [R8], R7 ;  /* 0x0000000708007387 */ /* 0x0001e80000100800 */
[----:B--2---:R-:W2:Y:S01]  /*12e0*/  LDL R15, [R18] ;  /* 0x00000000120f7983 */ /* 0x004ea20000100800 */
[----:B------:R-:W-:-:S04]  /*12f0*/  PRMT R20, R9, 0x7771, RZ ;  /* 0x0000777109147816 */ /* 0x000fc800000000ff */
[----:B------:R-:W-:Y:S01]  /*1300*/  LEA R20, R20, R1, 0x2 ;  /* 0x0000000114147211 */ /* 0x000fe200078e10ff */
[----:B--2---:R-:W-:-:S05]  /*1310*/  FADD R15, R15, 1 ;  /* 0x3f8000000f0f7421 */ /* 0x004fca0000000000 */
[----:B------:R2:W-:Y:S04]  /*1320*/  STL [R18], R15 ;  /* 0x0000000f12007387 */ /* 0x0005e80000100800 */
[----:B----4-:R-:W4:Y:S01]  /*1330*/  LDL R17, [R20] ;  /* 0x0000000014117983 */ /* 0x010f220000100800 */
        /* <DEDUP_REMOVED lines=9> */
[----:B------:R-:W5:Y:S01]  /*13d0*/  LDL R9, [R8] ;  /* 0x0000000008097983 */ /* 0x000f620000100800 */
[----:B--2---:R-:W-:-:S05]  /*13e0*/  PRMT R18, R10, 0x7770, RZ ;  /* 0x000077700a127816 */ /* 0x004fca00000000ff */
[----:B------:R-:W-:Y:S02]  /*13f0*/  IMAD R18, R18, 0x4, R1 ;  /* 0x0000000412127824 */ /* 0x000fe400078e0201 */
[----:B-----5:R-:W-:-:S05]  /*1400*/  FADD R9, R9, 1 ;  /* 0x3f80000009097421 */ /* 0x020fca0000000000 */
[----:B------:R2:W-:Y:S04]  /*1410*/  STL [R8], R9 ;  /* 0x0000000908007387 */ /* 0x0005e80000100800 */
[----:B------:R-:W5:Y:S01]  /*1420*/  LDL R15, [R18] ;  /* 0x00000000120f7983 */ /* 0x000f620000100800 */
[----:B----4-:R-:W-:-:S04]  /*1430*/  PRMT R20, R10, 0x7771, RZ ;  /* 0x000077710a147816 */ /* 0x010fc800000000ff */
[----:B------:R-:W-:Y:S01]  /*1440*/  LEA R20, R20, R1, 0x2 ;  /* 0x0000000114147211 */ /* 0x000fe200078e10ff */
[----:B-----5:R-:W-:-:S05]  /*1450*/  FADD R15, R15, 1 ;  /* 0x3f8000000f0f7421 */ /* 0x020fca0000000000 */
[----:B------:R4:W-:Y:S04]  /*1460*/  STL [R18], R15 ;  /* 0x0000000f12007387 */ /* 0x0009e80000100800 */
[----:B0-----:R-:W5:Y:S01]  /*1470*/  LDL R7, [R20] ;  /* 0x0000000014077983 */ /* 0x001f620000100800 */
[----:B------:R-:W-:-:S05]  /*1480*/  PRMT R22, R10, 0x7772, RZ ;  /* 0x000077720a167816 */ /* 0x000fca00000000ff */
[----:B------:R-:W-:Y:S02]  /*1490*/  IMAD R22, R22, 0x4, R1 ;  /* 0x0000000416167824 */ /* 0x000fe400078e0201 */
[----:B-----5:R-:W-:-:S05]  /*14a0*/  FADD R7, R7, 1 ;  /* 0x3f80000007077421 */ /* 0x020fca0000000000 */
[----:B------:R0:W-:Y:S04]  /*14b0*/  STL [R20], R7 ;  /* 0x0000000714007387 */ /* 0x0001e80000100800 */
[----:B--2---:R-:W2:Y:S01]  /*14c0*/  LDL R8, [R22] ;  /* 0x0000000016087983 */ /* 0x004ea20000100800 */
[----:B------:R-:W-:-:S05]  /*14d0*/  PRMT R10, R10, 0x7773, RZ ;  /* 0x000077730a0a7816 */ /* 0x000fca00000000ff */
[----:B------:R-:W-:Y:S02]  /*14e0*/  IMAD R10, R10, 0x4, R1 ;  /* 0x000000040a0a7824 */ /* 0x000fe400078e0201 */
[----:B--2---:R-:W-:-:S05]  /*14f0*/  FADD R9, R8, 1 ;  /* 0x3f80000008097421 */ /* 0x004fca0000000000 */
[----:B------:R2:W-:Y:S04]  /*1500*/  STL [R22], R9 ;  /* 0x0000000916007387 */ /* 0x0005e80000100800 */
[----:B------:R-:W5:Y:S01]  /*1510*/  LDL R8, [R10] ;  /* 0x000000000a087983 */ /* 0x000f620000100800 */
[----:B----4-:R-:W-:-:S05]  /*1520*/  PRMT R18, R11, 0x7770, RZ ;  /* 0x000077700b127816 */ /* 0x010fca00000000ff */
[----:B------:R-:W-:Y:S02]  /*1530*/  IMAD R18, R18, 0x4, R1 ;  /* 0x0000000412127824 */ /* 0x000fe400078e0201 */
[----:B-----5:R-:W-:-:S05]  /*1540*/  FADD R15, R8, 1 ;  /* 0x3f800000080f7421 */ /* 0x020fca0000000000 */
[----:B------:R4:W-:Y:S04]  /*1550*/  STL [R10], R15 ;  /* 0x0000000f0a007387 */ /* 0x0009e80000100800 */
[----:B0-----:R-:W5:Y:S01]  /*1560*/  LDL R7, [R18] ;  /* 0x0000000012077983 */ /* 0x001f620000100800 */
[----:B------:R-:W-:-:S04]  /*1570*/  PRMT R8, R11, 0x7771, RZ ;  /* 0x000077710b087816 */ /* 0x000fc800000000ff */
[----:B------:R-:W-:Y:S01]  /*1580*/  LEA R8, R8, R1, 0x2 ;  /* 0x0000000108087211 */ /* 0x000fe200078e10ff */
[----:B-----5:R-:W-:-:S05]  /*1590*/  FADD R7, R7, 1 ;  /* 0x3f80000007077421 */ /* 0x020fca0000000000 */
[----:B------:R0:W-:Y:S04]  /*15a0*/  STL [R18], R7 ;  /* 0x0000000712007387 */ /* 0x0001e80000100800 */
[----:B--2---:R-:W2:Y:S01]  /*15b0*/  LDL R9, [R8] ;  /* 0x0000000008097983 */ /* 0x004ea20000100800 */
[----:B------:R-:W-:-:S05]  /*15c0*/  PRMT R20, R11, 0x7772, RZ ;  /* 0x000077720b147816 */ /* 0x000fca00000000ff */
[----:B------:R-:W-:Y:S02]  /*15d0*/  IMAD R20, R20, 0x4, R1 ;  /* 0x0000000414147824 */ /* 0x000fe400078e0201 */
[----:B--2---:R-:W-:-:S05]  /*15e0*/  FADD R9, R9, 1 ;  /* 0x3f80000009097421 */ /* 0x004fca0000000000 */
[----:B------:R2:W-:Y:S04]  /*15f0*/  STL [R8], R9 ;  /* 0x0000000908007387 */ /* 0x0005e80000100800 */
[----:B----4-:R-:W4:Y:S01]  /*1600*/  LDL R10, [R20] ;  /* 0x00000000140a7983 */ /* 0x010f220000100800 */
[----:B------:R-:W-:-:S05]  /*1610*/  PRMT R22, R11, 0x7773, RZ ;  /* 0x000077730b167816 */ /* 0x000fca00000000ff */
[----:B------:R-:W-:Y:S02]  /*1620*/  IMAD R22, R22, 0x4, R1 ;  /* 0x0000000416167824 */ /* 0x000fe400078e0201 */
[----:B----4-:R-:W-:-:S05]  /*1630*/  FADD R11, R10, 1 ;  /* 0x3f8000000a0b7421 */ /* 0x010fca0000000000 */
[----:B------:R2:W-:Y:S04]  /*1640*/  STL [R20], R11 ;  /* 0x0000000b14007387 */ /* 0x0005e80000100800 */
[----:B0-----:R-:W4:Y:S01]  /*1650*/  LDL R7, [R22] ;  /* 0x0000000016077983 */ /* 0x001f220000100800 */
[----:B------:R-:W-:Y:S02]  /*1660*/  LOP3.LUT R15, R14, 0x7ffffff0, RZ, 0xc0, !PT ;  /* 0x7ffffff00e0f7812 */ /* 0x000fe400078ec0ff */
[----:B------:R-:W-:-:S04]  /*1670*/  IADD3 R16, PT, PT, R16, 0x10, RZ ;  /* 0x0000001010107810 */ /* 0x000fc80007ffe0ff */
[----:B------:R-:W-:Y:S01]  /*1680*/  ISETP.NE.AND P0, PT, R16, R15, PT ;  /* 0x0000000f1000720c */ /* 0x000fe20003f05270 */
[----:B----4-:R-:W-:-:S05]  /*1690*/  FADD R7, R7, 1 ;  /* 0x3f80000007077421 */ /* 0x010fca0000000000 */
[----:B------:R2:W-:Y:S07]  /*16a0*/  STL [R22], R7 ;  /* 0x0000000716007387 */ /* 0x0005ee0000100800 */
[----:B------:R-:W-:Y:S05]  /*16b0*/  @P0 BRA `(.L_x_7) ;  /* 0xfffffff800a80947 */ /* 0x000fea000383ffff */
[----:B--2---:R-:W-:-:S07]  /*16c0*/  IMAD.MOV.U32 R8, RZ, RZ, R15 ;  /* 0x000000ffff087224 */ /* 0x004fce00078e000f */
.L_x_6:
[----:B------:R-:W-:-:S13]  /*16d0*/  ISETP.NE.AND P0, PT, R2, RZ, PT ;  /* 0x000000ff0200720c */ /* 0x000fda0003f05270 */
[----:B------:R-:W-:Y:S05]  /*16e0*/  @!P0 BRA `(.L_x_5) ;  /* 0x0000000400788947 */ /* 0x000fea0003800000 */
[----:B----4-:R-:W-:Y:S01]  /*16f0*/  VIADD R7, R2, 0xffffffff ;  /* 0xffffffff02077836 */ /* 0x010fe20000000000 */
[----:B------:R-:W-:-:S04]  /*1700*/  ISETP.NE.AND P1, PT, R3, RZ, PT ;  /* 0x000000ff0300720c */ /* 0x000fc80003f25270 */
[----:B------:R-:W-:-:S13]  /*1710*/  ISETP.GE.U32.AND P0, PT, R7, 0x7, PT ;  /* 0x000000070700780c */ /* 0x000fda0003f06070 */
[----:B------:R-:W-:Y:S05]  /*1720*/  @!P0 BRA `(.L_x_8) ;  /* 0x0000000000a88947 */ /* 0x000fea0003800000 */
[----:B------:R-:W-:-:S05]  /*1730*/  IADD3 R7, PT, PT, R1, R8, RZ ;  /* 0x0000000801077210 */ /* 0x000fca0007ffe0ff */
[----:B0-2---:R-:W2:Y:S02]  /*1740*/  LDL.U8 R10, [R7+0x410] ;  /* 0x00041000070a7983 */ /* 0x005ea40000100000 */
[----:B--2---:R-:W-:-:S05]  /*1750*/  IMAD R10, R10, 0x4, R1 ;  /* 0x000000040a0a7824 */ /* 0x004fca00078e0201 */
[----:B------:R-:W2:Y:S02]  /*1760*/  LDL R9, [R10] ;  /* 0x000000000a097983 */ /* 0x000ea40000100800 */
[----:B--2---:R-:W-:-:S05]  /*1770*/  FADD R9, R9, 1 ;  /* 0x3f80000009097421 */ /* 0x004fca0000000000 */
[----:B------:R0:W-:Y:S04]  /*1780*/  STL [R10], R9 ;  /* 0x000000090a007387 */ /* 0x0001e80000100800 */
[----:B------:R-:W2:Y:S02]  /*1790*/  LDL.U8 R16, [R7+0x411] ;  /* 0x0004110007107983 */ /* 0x000ea40000100000 */
[----:B--2---:R-:W-:-:S05]  /*17a0*/  IMAD R16, R16, 0x4, R1 ;  /* 0x0000000410107824 */ /* 0x004fca00078e0201 */
[----:B------:R-:W2:Y:S02]  /*17b0*/  LDL R11, [R16] ;  /* 0x00000000100b7983 */ /* 0x000ea40000100800 */
[----:B--2---:R-:W-:-:S05]  /*17c0*/  FADD R11, R11, 1 ;  /* 0x3f8000000b0b7421 */ /* 0x004fca0000000000 */
[----:B------:R2:W-:Y:S04]  /*17d0*/  STL [R16], R11 ;  /* 0x0000000b10007387 */ /* 0x0005e80000100800 */
[----:B------:R-:W4:Y:S02]  /*17e0*/  LDL.U8 R18, [R7+0x412] ;  /* 0x0004120007127983 */ /* 0x000f240000100000 */
[----:B----4-:R-:W-:-:S05]  /*17f0*/  LEA R18, R18, R1, 0x2 ;  /* 0x0000000112127211 */ /* 0x010fca00078e10ff */
[----:B------:R-:W4:Y:S02]  /*1800*/  LDL R15, [R18] ;  /* 0x00000000120f7983 */ /* 0x000f240000100800 */
[----:B----4-:R-:W-:-:S05]  /*1810*/  FADD R15, R15, 1 ;  /* 0x3f8000000f0f7421 */ /* 0x010fca0000000000 */
[----:B------:R4:W-:Y:S04]  /*1820*/  STL [R18], R15 ;  /* 0x0000000f12007387 */ /* 0x0009e80000100800 */
[----:B0-----:R-:W5:Y:S02]  /*1830*/  LDL.U8 R10, [R7+0x413] ;  /* 0x00041300070a7983 */ /* 0x001f640000100000 */
[----:B-----5:R-:W-:-:S05]  /*1840*/  IMAD R10, R10, 0x4, R1 ;  /* 0x000000040a0a7824 */ /* 0x020fca00078e0201 */
[----:B------:R-:W5:Y:S02]  /*1850*/  LDL R9, [R10] ;  /* 0x000000000a097983 */ /* 0x000f640000100800 */
[----:B-----5:R-:W-:-:S05]  /*1860*/  FADD R9, R9, 1 ;  /* 0x3f80000009097421 */ /* 0x020fca0000000000 */
[----:B------:R0:W-:Y:S04]  /*1870*/  STL [R10], R9 ;  /* 0x000000090a007387 */ /* 0x0001e80000100800 */
[----:B--2---:R-:W2:Y:S02]  /*1880*/  LDL.U8 R16, [R7+0x414] ;  /* 0x0004140007107983 */ /* 0x004ea40000100000 */
[----:B--2---:R-:W-:-:S05]  /*1890*/  IMAD R16, R16, 0x4, R1 ;  /* 0x0000000410107824 */ /* 0x004fca00078e0201 */
[----:B------:R-:W2:Y:S02]  /*18a0*/  LDL R11, [R16] ;  /* 0x00000000100b7983 */ /* 0x000ea40000100800 */
[----:B--2---:R-:W-:-:S05]  /*18b0*/  FADD R11, R11, 1 ;  /* 0x3f8000000b0b7421 */ /* 0x004fca0000000000 */
[----:B------:R2:W-:Y:S04]  /*18c0*/  STL [R16], R11 ;  /* 0x0000000b10007387 */ /* 0x0005e80000100800 */
[----:B----4-:R-:W4:Y:S02]  /*18d0*/  LDL.U8 R18, [R7+0x415] ;  /* 0x0004150007127983 */ /* 0x010f240000100000 */
        /* <DEDUP_REMOVED lines=11> */
[----:B------:R-:W2:Y:S01]  /*1990*/  LDL R11, [R16] ;  /* 0x00000000100b7983 */ /* 0x000ea20000100800 */
[----:B------:R-:W-:Y:S01]  /*19a0*/  IADD3 R8, PT, PT, R8, 0x8, RZ ;  /* 0x0000000808087810 */ /* 0x000fe20007ffe0ff */
[----:B--2---:R-:W-:-:S05]  /*19b0*/  FADD R11, R11, 1 ;  /* 0x3f8000000b0b7421 */ /* 0x004fca0000000000 */
[----:B------:R4:W-:Y:S02]  /*19c0*/  STL [R16], R11 ;  /* 0x0000000b10007387 */ /* 0x0009e40000100800 */
.L_x_8:
[----:B------:R-:W-:Y:S05]  /*19d0*/  @!P1 BRA `(.L_x_5) ;  /* 0x0000000000bc9947 */ /* 0x000fea0003800000 */
[----:B------:R-:W-:Y:S01]  /*19e0*/  VIADD R7, R3, 0xffffffff ;  /* 0xffffffff03077836 */ /* 0x000fe20000000000 */
[----:B------:R-:W-:-:S04]  /*19f0*/  LOP3.LUT P1, R14, R14, 0x3, RZ, 0xc0, !PT ;  /* 0x000000030e0e7812 */ /* 0x000fc8000782c0ff */
[----:B------:R-:W-:-:S13]  /*1a00*/  ISETP.GE.U32.AND P0, PT, R7, 0x3, PT ;  /* 0x000000030700780c */ /* 0x000fda0003f06070 */
[----:B------:R-:W-:Y:S05]  /*1a10*/  @!P0 BRA `(.L_x_9) ;  /* 0x0000000000588947 */ /* 0x000fea0003800000 */
[----:B0-2-4-:R-:W-:-:S05]  /*1a20*/  IMAD.IADD R15, R1, 0x1, R8 ;  /* 0x00000001010f7824 */ /* 0x015fca00078e0208 */
[----:B------:R-:W2:Y:S02]  /*1a30*/  LDL.U8 R10, [R15+0x410] ;  /* 0x000410000f0a7983 */ /* 0x000ea40000100000 */
[----:B--2---:R-:W-:-:S05]  /*1a40*/  LEA R10, R10, R1, 0x2 ;  /* 0x000000010a0a7211 */ /* 0x004fca00078e10ff */
        /* <DEDUP_REMOVED lines=9> */
[----:B----4-:R-:W-:-:S05]  /*1ae0*/  IMAD R18, R18, 0x4, R1 ;  /* 0x0000000412127824 */ /* 0x010fca00078e0201 */
[----:B------:R-:W4:Y:S02]  /*1af0*/  LDL R11, [R18] ;  /* 0x00000000120b7983 */ /* 0x000f240000100800 */
[----:B----4-:R-:W-:-:S05]  /*1b00*/  FADD R11, R11, 1 ;  /* 0x3f8000000b0b7421 */ /* 0x010fca0000000000 */
[----:B------:R2:W-:Y:S04]  /*1b10*/  STL [R18], R11 ;  /* 0x0000000b12007387 */ /* 0x0005e80000100800 */
[----:B0-----:R-:W4:Y:S02]  /*1b20*/  LDL.U8 R10, [R15+0x413] ;  /* 0x000413000f0a7983 */ /* 0x001f240000100000 */
[----:B----4-:R-:W-:-:S05]  /*1b30*/  LEA R10, R10, R1, 0x2 ;  /* 0x000000010a0a7211 */ /* 0x010fca00078e10ff */
[----:B------:R-:W4:Y:S01]  /*1b40*/  LDL R7, [R10] ;  /* 0x000000000a077983 */ /* 0x000f220000100800 */
[----:B------:R-:W-:Y:S02]  /*1b50*/  VIADD R8, R8, 0x4 ;  /* 0x0000000408087836 */ /* 0x000fe40000000000 */
[----:B----4-:R-:W-:-:S05]  /*1b60*/  FADD R7, R7, 1 ;  /* 0x3f80000007077421 */ /* 0x010fca0000000000 */
[----:B------:R2:W-:Y:S02]  /*1b70*/  STL [R10], R7 ;  /* 0x000000070a007387 */ /* 0x0005e40000100800 */
.L_x_9:
[----:B------:R-:W-:Y:S05]  /*1b80*/  @!P1 BRA `(.L_x_5) ;  /* 0x0000000000509947 */ /* 0x000fea0003800000 */
[----:B--2-4-:R-:W-:-:S05]  /*1b90*/  IMAD.IADD R9, R1, 0x1, R8 ;  /* 0x0000000101097824 */ /* 0x014fca00078e0208 */
[----:B------:R-:W2:Y:S02]  /*1ba0*/  LDL.U8 R8, [R9+0x410] ;  /* 0x0004100009087983 */ /* 0x000ea40000100000 */
[----:B--2---:R-:W-:-:S05]  /*1bb0*/  LEA R8, R8, R1, 0x2 ;  /* 0x0000000108087211 */ /* 0x004fca00078e10ff */
[----:B------:R-:W2:Y:S01]  /*1bc0*/  LDL R7, [R8] ;  /* 0x0000000008077983 */ /* 0x000ea20000100800 */
[----:B------:R-:W-:Y:S01]  /*1bd0*/  ISETP.NE.AND P0, PT, R14, 0x1, PT ;  /* 0x000000010e00780c */ /* 0x000fe20003f05270 */
[----:B--2---:R-:W-:-:S05]  /*1be0*/  FADD R7, R7, 1 ;  /* 0x3f80000007077421 */ /* 0x004fca0000000000 */
[----:B------:R2:W-:Y:S07]  /*1bf0*/  STL [R8], R7 ;  /* 0x0000000708007387 */ /* 0x0005ee0000100800 */
[----:B------:R-:W-:Y:S05]  /*1c00*/  @!P0 BRA `(.L_x_5) ;  /* 0x0000000000308947 */ /* 0x000fea0003800000 */
[----:B--2---:R-:W2:Y:S02]  /*1c10*/  LDL.U8 R8, [R9+0x411] ;  /* 0x0004110009087983 */ /* 0x004ea40000100000 */
[----:B--2---:R-:W-:-:S05]  /*1c20*/  IMAD R8, R8, 0x4, R1 ;  /* 0x0000000408087824 */ /* 0x004fca00078e0201 */
[----:B------:R-:W2:Y:S01]  /*1c30*/  LDL R7, [R8] ;  /* 0x0000000008077983 */ /* 0x000ea20000100800 */
[----:B------:R-:W-:Y:S01]  /*1c40*/  ISETP.NE.AND P0, PT, R14, 0x2, PT ;  /* 0x000000020e00780c */ /* 0x000fe20003f05270 */
[----:B--2---:R-:W-:-:S05]  /*1c50*/  FADD R7, R7, 1 ;  /* 0x3f80000007077421 */ /* 0x004fca0000000000 */
[----:B------:R2:W-:Y:S07]  /*1c60*/  STL [R8], R7 ;  /* 0x0000000708007387 */ /* 0x0005ee0000100800 */
[----:B------:R-:W-:Y:S05]  /*1c70*/  @!P0 BRA `(.L_x_5) ;  /* 0x0000000000148947 */ /* 0x000fea0003800000 */
[----:B--2---:R-:W2:Y:S02]  /*1c80*/  LDL.U8 R8, [R9+0x412] ;  /* 0x0004120009087983 */ /* 0x004ea40000100000 */
[----:B--2---:R-:W-:-:S05]  /*1c90*/  IMAD R8, R8, 0x4, R1 ;  /* 0x0000000408087824 */ /* 0x004fca00078e0201 */
[----:B------:R-:W2:Y:S02]  /*1ca0*/  LDL R7, [R8] ;  /* 0x0000000008077983 */ /* 0x000ea40000100800 */
[----:B--2---:R-:W-:-:S05]  /*1cb0*/  FADD R7, R7, 1 ;  /* 0x3f80000007077421 */ /* 0x004fca0000000000 */
[----:B------:R2:W-:Y:S02]  /*1cc0*/  STL [R8], R7 ;  /* 0x0000000708007387 */ /* 0x0005e40000100800 */
.L_x_5:
[----:B--2-4-:R-:W-:-:S07]  /*1cd0*/  CS2R R8, SRZ ;  /* 0x0000000000087805 */ /* 0x014fce000001ff00 */
.L_x_26:
[----:B0-----:R-:W-:-:S05]  /*1ce0*/  LEA R10, R8, R1, 0x2 ;  /* 0x00000001080a7211 */ /* 0x001fca00078e10ff */
[----:B------:R-:W2:Y:S01]  /*1cf0*/  LDL R7, [R10] ;  /* 0x000000000a077983 */ /* 0x000ea20000100800 */
[----:B------:R-:W-:Y:S01]  /*1d00*/  VIADD R8, R8, 0x4 ;  /* 0x0000000408087836 */ /* 0x000fe20000000000 */
[----:B------:R-:W-:Y:S04]  /*1d10*/  BSSY.RECONVERGENT B0, `(.L_x_10) ;  /* 0x000002f000007945 */ /* 0x000fe80003800200 */
[----:B------:R-:W-:Y:S02]  /*1d20*/  ISETP.NE.AND P2, PT, R8, 0x100, PT ;  /* 0x000001000800780c */ /* 0x000fe40003f45270 */
[----:B--2---:R-:W-:-:S13]  /*1d30*/  FSETP.GT.AND P0, PT, R7, RZ, PT ;  /* 0x000000ff0700720b */ /* 0x004fda0003f04000 */
[----:B------:R-:W-:Y:S05]  /*1d40*/  @!P0 BRA `(.L_x_11) ;  /* 0x0000000000ac8947 */ /* 0x000fea0003800000 */
[----:B------:R-:W0:Y:S01]  /*1d50*/  MUFU.RCP R11, R0 ;  /* 0x00000000000b7308 */ /* 0x000e220000001000 */
[----:B------:R-:W-:Y:S07]  /*1d60*/  BSSY.RECONVERGENT B1, `(.L_x_12) ;  /* 0x000000b000017945 */ /* 0x000fee0003800200 */
[----:B------:R-:W2:Y:S01]  /*1d70*/  FCHK P0, R7, R0 ;  /* 0x0000000007007302 */ /* 0x000ea20000000000 */
[----:B0-----:R-:W-:-:S04]  /*1d80*/  FFMA R14, -R0, R11, 1 ;  /* 0x3f800000000e7423 */ /* 0x001fc8000000010b */
[----:B------:R-:W-:-:S04]  /*1d90*/  FFMA R14, R11, R14, R11 ;  /* 0x0000000e0b0e7223 */ /* 0x000fc8000000000b */
[----:B------:R-:W-:-:S04]  /*1da0*/  FFMA R11, R7, R14, RZ ;  /* 0x0000000e070b7223 */ /* 0x000fc800000000ff */
[----:B------:R-:W-:-:S04]  /*1db0*/  FFMA R15, -R0, R11, R7 ;  /* 0x0000000b000f7223 */ /* 0x000fc80000000107 */
[----:B------:R-:W-:Y:S01]  /*1dc0*/  FFMA R14, R14, R15, R11 ;  /* 0x0000000f0e0e7223 */ /* 0x000fe2000000000b */
[----:B--2---:R-:W-:Y:S06]  /*1dd0*/  @!P0 BRA `(.L_x_13) ;  /* 0x00000000000c8947 */ /* 0x004fec0003800000 */
[----:B------:R-:W-:-:S07]  /*1de0*/  MOV R14, 0x1e00 ;  /* 0x00001e00000e7802 */ /* 0x000fce0000000f00 */
[----:B-1-3--:R-:W-:Y:S05]  /*1df0*/  CALL.REL.NOINC `($__internal_0_$__cuda_sm3x_div_rn_noftz_f32_slowpath) ;  /* 0x0000000c000c7944 */ /* 0x00afea0003c00000 */
[----:B------:R-:W-:-:S07]  /*1e00*/  IMAD.MOV.U32 R14, RZ, RZ, R7 ;  /* 0x000000ffff0e7224 */ /* 0x000fce00078e0007 */
.L_x_13:
[----:B-1----:R-:W-:Y:S05]  /*1e10*/  BSYNC.RECONVERGENT B1 ;  /* 0x0000000000017941 */ /* 0x002fea0003800200 */
.L_x_12:
[C---:B------:R-:W-:Y:S01]  /*1e20*/  FMUL R7, R14.reuse, 8388608 ;  /* 0x4b0000000e077820 */ /* 0x040fe20000400000 */
[----:B------:R-:W-:Y:S01]  /*1e30*/  FSETP.GEU.AND P0, PT, R14, 1.175494350822287508e-38, PT ;  /* 0x008000000e00780b */ /* 0x000fe20003f0e000 */
[----:B------:R-:W-:-:S03]  /*1e40*/  IMAD.MOV.U32 R18, RZ, RZ, 0x3dc6b27f ;  /* 0x3dc6b27fff127424 */ /* 0x000fc600078e00ff */
[----:B------:R-:W-:Y:S02]  /*1e50*/  FSEL R7, R7, R14, !P0 ;  /* 0x0000000e07077208 */ /* 0x000fe40004000000 */
[----:B------:R-:W-:Y:S02]  /*1e60*/  FSEL R15, RZ, -23, P0 ;  /* 0xc1b80000ff0f7808 */ /* 0x000fe40000000000 */
[C---:B------:R-:W-:Y:S02]  /*1e70*/  IADD3 R11, PT, PT, R7.reuse, -0x3f3504f3, RZ ;  /* 0xc0cafb0d070b7810 */ /* 0x040fe40007ffe0ff */
[----:B------:R-:W-:Y:S02]  /*1e80*/  ISETP.GT.U32.AND P0, PT, R7, 0x7f7fffff, PT ;  /* 0x7f7fffff0700780c */ /* 0x000fe40003f04070 */
[----:B------:R-:W-:-:S05]  /*1e90*/  LOP3.LUT R16, R11, 0xff800000, RZ, 0xc0, !PT ;  /* 0xff8000000b107812 */ /* 0x000fca00078ec0ff */
[----:B------:R-:W-:Y:S01]  /*1ea0*/  IMAD.IADD R11, R7, 0x1, -R16 ;  /* 0x00000001070b7824 */ /* 0x000fe200078e0a10 */
[----:B------:R-:W-:-:S03]  /*1eb0*/  I2FP.F32.S32 R16, R16 ;  /* 0x0000001000107245 */ /* 0x000fc60000201400 */
[----:B------:R-:W-:Y:S02]  /*1ec0*/  FADD R11, R11, -1 ;  /* 0xbf8000000b0b7421 */ /* 0x000fe40000000000 */
[----:B------:R-:W-:Y:S01]  /*1ed0*/  FFMA R15, R16, 1.1920928955078125e-07, R15 ;  /* 0x34000000100f7823 */ /* 0x000fe2000000000f */
[----:B------:R-:W-:Y:S01]  /*1ee0*/  MOV R16, 0x7f800000 ;  /* 0x7f80000000107802 */ /* 0x000fe20000000f00 */
[----:B------:R-:W-:-:S04]  /*1ef0*/  FFMA R18, R11, R18, -0.16845393180847167969 ;  /* 0xbe2c7f300b127423 */ /* 0x000fc80000000012 */
[----:B------:R-:W-:-:S04]  /*1f00*/  FFMA R18, R11, R18, 0.1716887056827545166 ;  /* 0x3e2fcf2a0b127423 */ /* 0x000fc80000000012 */
[----:B------:R-:W-:-:S04]  /*1f10*/  FFMA R18, R11, R18, -0.17900948226451873779 ;  /* 0xbe374e430b127423 */ /* 0x000fc80000000012 */
[----:B------:R-:W-:-:S04]  /*1f20*/  FFMA R18, R11, R18, 0.20512372255325317383 ;  /* 0x3e520bf40b127423 */ /* 0x000fc80000000012 */
[----:B------:R-:W-:-:S04]  /*1f30*/  FFMA R18, R11, R18, -0.24046532809734344482 ;  /* 0xbe763c8b0b127423 */ /* 0x000fc80000000012 */
[----:B------:R-:W-:-:S04]  /*1f40*/  FFMA R18, R11, R18, 0.28857114911079406738 ;  /* 0x3e93bf990b127423 */ /* 0x000fc80000000012 */
[----:B------:R-:W-:-:S04]  /*1f50*/  FFMA R18, R11, R18, -0.36067417263984680176 ;  /* 0xbeb8aa490b127423 */ /* 0x000fc80000000012 */
[----:B------:R-:W-:-:S04]  /*1f60*/  FFMA R18, R11, R18, 0.48089820146560668945 ;  /* 0x3ef6384a0b127423 */ /* 0x000fc80000000012 */
[----:B------:R-:W-:-:S04]  /*1f70*/  FFMA R18, R11, R18, -0.72134751081466674805 ;  /* 0xbf38aa3b0b127423 */ /* 0x000fc80000000012 */
[----:B------:R-:W-:-:S04]  /*1f80*/  FMUL R18, R11, R18 ;  /* 0x000000120b127220 */ /* 0x000fc80000400000 */
[----:B------:R-:W-:-:S04]  /*1f90*/  FMUL R18, R11, R18 ;  /* 0x000000120b127220 */ /* 0x000fc80000400000 */
[----:B------:R-:W-:-:S04]  /*1fa0*/  FFMA R18, R11, 1.4426950216293334961, R18 ;  /* 0x3fb8aa3b0b127823 */ /* 0x000fc80000000012 */
[----:B------:R-:W-:Y:S01]  /*1fb0*/  FADD R15, R15, R18 ;  /* 0x000000120f0f7221 */ /* 0x000fe20000000000 */
[C---:B------:R-:W-:Y:S01]  /*1fc0*/  @P0 FFMA R15, R7.reuse, R16, +INF ;  /* 0x7f800000070f0423 */ /* 0x040fe20000000010 */
[----:B------:R-:W-:-:S04]  /*1fd0*/  FSETP.NEU.AND P0, PT, R7, RZ, PT ;  /* 0x000000ff0700720b */ /* 0x000fc80003f0d000 */
[----:B------:R-:W-:-:S05]  /*1fe0*/  FSEL R16, R15, -INF , P0 ;  /* 0xff8000000f107808 */ /* 0x000fca0000000000 */
[----:B------:R-:W-:-:S07]  /*1ff0*/  FFMA R9, R16, -R14, R9 ;  /* 0x8000000e10097223 */ /* 0x000fce0000000009 */
.L_x_11:
[----:B-1----:R-:W-:Y:S05]  /*2000*/  BSYNC.RECONVERGENT B0 ;  /* 0x0000000000007941 */ /* 0x002fea0003800200 */
.L_x_10:
[----:B------:R-:W2:Y:S01]  /*2010*/  LDL R15, [R10+0x4] ;  /* 0x000004000a0f7983 */ /* 0x000ea20000100800 */
[----:B------:R-:W-:Y:S01]  /*2020*/  BSSY.RECONVERGENT B0, `(.L_x_14) ;  /* 0x000002f000007945 */ /* 0x000fe20003800200 */
[----:B--2---:R-:W-:-:S13]  /*2030*/  FSETP.GT.AND P0, PT, R15, RZ, PT ;  /* 0x000000ff0f00720b */ /* 0x004fda0003f04000 */
[----:B------:R-:W-:Y:S05]  /*2040*/  @!P0 BRA `(.L_x_15) ;  /* 0x0000000000b08947 */ /* 0x000fea0003800000 */
[----:B------:R-:W0:Y:S01]  /*2050*/  MUFU.RCP R7, R0 ;  /* 0x0000000000077308 */ /* 0x000e220000001000 */
[----:B------:R-:W-:Y:S07]  /*2060*/  BSSY.RECONVERGENT B1, `(.L_x_16) ;  /* 0x000000c000017945 */ /* 0x000fee0003800200 */
[----:B------:R-:W1:Y:S01]  /*2070*/  FCHK P0, R15, R0 ;  /* 0x000000000f007302 */ /* 0x000e620000000000 */
[----:B0-----:R-:W-:-:S04]  /*2080*/  FFMA R14, -R0, R7, 1 ;  /* 0x3f800000000e7423 */ /* 0x001fc80000000107 */
[----:B------:R-:W-:-:S04]  /*2090*/  FFMA R7, R7, R14, R7 ;  /* 0x0000000e07077223 */ /* 0x000fc80000000007 */
[----:B------:R-:W-:-:S04]  /*20a0*/  FFMA R14, R7, R15, RZ ;  /* 0x0000000f070e7223 */ /* 0x000fc800000000ff */
[----:B------:R-:W-:-:S04]  /*20b0*/  FFMA R11, -R0, R14, R15 ;  /* 0x0000000e000b7223 */ /* 0x000fc8000000010f */
[----:B------:R-:W-:Y:S01]  /*20c0*/  FFMA R14, R7, R11, R14 ;  /* 0x0000000b070e7223 */ /* 0x000fe2000000000e */
[----:B-1----:R-:W-:Y:S06]  /*20d0*/  @!P0 BRA `(.L_x_17) ;  /* 0x0000000000108947 */ /* 0x002fec0003800000 */
[----:B------:R-:W-:Y:S01]  /*20e0*/  IMAD.MOV.U32 R7, RZ, RZ, R15 ;  /* 0x000000ffff077224 */ /* 0x000fe200078e000f */
[----:B------:R-:W-:-:S07]  /*20f0*/  MOV R14, 0x2110 ;  /* 0x00002110000e7802 */ /* 0x000fce0000000f00 */
[----:B---3--:R-:W-:Y:S05]  /*2100*/  CALL.REL.NOINC `($__internal_0_$__cuda_sm3x_div_rn_noftz_f32_slowpath) ;  /* 0x0000000800487944 */ /* 0x008fea0003c00000 */
[----:B------:R-:W-:-:S07]  /*2110*/  IMAD.MOV.U32 R14, RZ, RZ, R7 ;  /* 0x000000ffff0e7224 */ /* 0x000fce00078e0007 */
.L_x_17:
[----:B------:R-:W-:Y:S05]  /*2120*/  BSYNC.RECONVERGENT B1 ;  /* 0x0000000000017941 */ /* 0x000fea0003800200 */
.L_x_16:
        /* <DEDUP_REMOVED lines=30> */
.L_x_15:
[----:B------:R-:W-:Y:S05]  /*2310*/  BSYNC.RECONVERGENT B0 ;  /* 0x0000000000007941 */ /* 0x000fea0003800200 */
.L_x_14:
        /* <DEDUP_REMOVED lines=17> */
.L_x_21:
[----:B------:R-:W-:Y:S05]  /*2430*/  BSYNC.RECONVERGENT B1 ;  /* 0x0000000000017941 */ /* 0x000fea0003800200 */
.L_x_20:
        /* <DEDUP_REMOVED lines=30> */
.L_x_19:
[----:B------:R-:W-:Y:S05]  /*2620*/  BSYNC.RECONVERGENT B0 ;  /* 0x0000000000007941 */ /* 0x000fea0003800200 */
.L_x_18:
        /* <DEDUP_REMOVED lines=17> */
.L_x_25:
[----:B------:R-:W-:Y:S05]  /*2740*/  BSYNC.RECONVERGENT B1 ;  /* 0x0000000000017941 */ /* 0x000fea0003800200 */
.L_x_24:
[C---:B------:R-:W-:Y:S01]  /*2750*/  FMUL R7, R10.reuse, 8388608 ;  /* 0x4b0000000a077820 */ /* 0x040fe20000400000 */
[----:B------:R-:W-:Y:S01]  /*2760*/  FSETP.GEU.AND P0, PT, R10, 1.175494350822287508e-38, PT ;  /* 0x008000000a00780b */ /* 0x000fe20003f0e000 */
[----:B------:R-:W-:-:S03]  /*2770*/  IMAD.MOV.U32 R14, RZ, RZ, 0x3dc6b27f ;  /* 0x3dc6b27fff0e7424 */ /* 0x000fc600078e00ff */
[----:B------:R-:W-:-:S04]  /*2780*/  FSEL R7, R7, R10, !P0 ;  /* 0x0000000a07077208 */ /* 0x000fc80004000000 */
[----:B------:R-:W-:-:S04]  /*2790*/  IADD3 R11, PT, PT, R7, -0x3f3504f3, RZ ;  /* 0xc0cafb0d070b7810 */ /* 0x000fc80007ffe0ff */
[----:B------:R-:W-:-:S04]  /*27a0*/  LOP3.LUT R16, R11, 0xff800000, RZ, 0xc0, !PT ;  /* 0xff8000000b107812 */ /* 0x000fc800078ec0ff */
[----:B------:R-:W-:Y:S01]  /*27b0*/  I2FP.F32.S32 R15, R16 ;  /* 0x00000010000f7245 */ /* 0x000fe20000201400 */
[----:B------:R-:W-:Y:S01]  /*27c0*/  IMAD.IADD R11, R7, 0x1, -R16 ;  /* 0x00000001070b7824 */ /* 0x000fe200078e0a10 */
[----:B------:R-:W-:-:S03]  /*27d0*/  MOV R16, 0x7f800000 ;  /* 0x7f80000000107802 */ /* 0x000fc60000000f00 */
[----:B------:R-:W-:-:S04]  /*27e0*/  FADD R11, R11, -1 ;  /* 0xbf8000000b0b7421 */ /* 0x000fc80000000000 */
        /* <DEDUP_REMOVED lines=9> */
[----:B------:R-:W-:Y:S01]  /*2880*/  FMUL R18, R11, R14 ;  /* 0x0000000e0b127220 */ /* 0x000fe20000400000 */
[----:B------:R-:W-:Y:S02]  /*2890*/  FSEL R14, RZ, -23, P0 ;  /* 0xc1b80000ff0e7808 */ /* 0x000fe40000000000 */
[----:B------:R-:W-:Y:S01]  /*28a0*/  ISETP.GT.U32.AND P0, PT, R7, 0x7f7fffff, PT ;  /* 0x7f7fffff0700780c */ /* 0x000fe20003f04070 */
[----:B------:R-:W-:Y:S02]  /*28b0*/  FMUL R18, R11, R18 ;  /* 0x000000120b127220 */ /* 0x000fe40000400000 */
[----:B------:R-:W-:Y:S02]  /*28c0*/  FFMA R14, R15, 1.1920928955078125e-07, R14 ;  /* 0x340000000f0e7823 */ /* 0x000fe4000000000e */
[----:B------:R-:W-:-:S04]  /*28d0*/  FFMA R11, R11, 1.4426950216293334961, R18 ;  /* 0x3fb8aa3b0b0b7823 */ /* 0x000fc80000000012 */
[----:B------:R-:W-:-:S04]  /*28e0*/  FADD R11, R14, R11 ;  /* 0x0000000b0e0b7221 */ /* 0x000fc80000000000 */
[C---:B------:R-:W-:Y:S01]  /*28f0*/  @P0 FFMA R11, R7.reuse, R16, +INF ;  /* 0x7f800000070b0423 */ /* 0x040fe20000000010 */
[----:B------:R-:W-:-:S04]  /*2900*/  FSETP.NEU.AND P0, PT, R7, RZ, PT ;  /* 0x000000ff0700720b */ /* 0x000fc80003f0d000 */
[----:B------:R-:W-:-:S05]  /*2910*/  FSEL R14, R11, -INF , P0 ;  /* 0xff8000000b0e7808 */ /* 0x000fca0000000000 */
[----:B------:R-:W-:-:S07]  /*2920*/  FFMA R9, R14, -R10, R9 ;  /* 0x8000000a0e097223 */ /* 0x000fce0000000009 */
.L_x_23:
[----:B------:R-:W-:Y:S05]  /*2930*/  BSYNC.RECONVERGENT B0 ;  /* 0x0000000000007941 */ /* 0x000fea0003800200 */
.L_x_22:
[----:B------:R-:W-:Y:S05]  /*2940*/  @P2 BRA `(.L_x_26) ;  /* 0xfffffff000e42947 */ /* 0x000fea000383ffff */
[----:B------:R-:W-:-:S04]  /*2950*/  FSETP.GT.AND P0, PT, R9, 5.3699998855590820312, PT ;  /* 0x40abd70a0900780b */ /* 0x000fc80003f04000 */
[----:B------:R-:W-:-:S05]  /*2960*/  SEL R8, RZ, 0x1, !P0 ;  /* 0x00000001ff087807 */ /* 0x000fca0004000000 */
[----:B------:R-:W-:-:S05]  /*2970*/  IMAD R7, R8, 0x8, R5 ;  /* 0x0000000808077824 */ /* 0x000fca00078e0205 */
[----:B------:R-:W2:Y:S01]  /*2980*/  LDL.64 R8, [R7] ;  /* 0x0000000007087983 */ /* 0x000ea20000100a00 */
[----:B------:R-:W-:-:S04]  /*2990*/  UIADD3 UR4, UPT, UPT, UR4, 0x1, URZ ;  /* 0x0000000104047890 */ /* 0x000fc8000fffe0ff */
[----:B------:R-:W-:Y:S01]  /*29a0*/  UISETP.NE.AND UP0, UPT, UR4, 0x14, UPT ;  /* 0x000000140400788c */ /* 0x000fe2000bf05270 */
[----:B--2---:R-:W-:-:S05]  /*29b0*/  IADD3 R8, P0, PT, R8, 0x1, RZ ;  /* 0x0000000108087810 */ /* 0x004fca0007f1e0ff */
[----:B------:R-:W-:-:S05]  /*29c0*/  IMAD.X R9, RZ, RZ, R9, P0 ;  /* 0x000000ffff097224 */ /* 0x000fca00000e0609 */
[----:B------:R0:W-:Y:S01]  /*29d0*/  STL.64 [R7], R8 ;  /* 0x0000000807007387 */ /* 0x0001e20000100a00 */
[----:B------:R-:W-:Y:S05]  /*29e0*/  BRA.U UP0, `(.L_x_27) ;  /* 0xffffffd900007547 */ /* 0x000fea000b83ffff */
[----:B------:R-:W2:Y:S01]  /*29f0*/  LDL.64 R4, [R1+0x408] ;  /* 0x0004080001047983 */ /* 0x000ea20000100a00 */
[----:B------:R-:W2:Y:S03]  /*2a00*/  LDC.64 R2, c[0x0][0x3a0] ;  /* 0x0000e800ff027b82 */ /* 0x000ea60000000a00 */
[----:B--2---:R-:W-:Y:S01]  /*2a10*/  REDG.E.ADD.64.STRONG.GPU desc[UR6][R2.64], R4 ;  /* 0x000000040200798e */ /* 0x004fe2000c12e506 */
[----:B------:R-:W-:Y:S05]  /*2a20*/  EXIT ;  /* 0x000000000000794d */ /* 0x000fea0003800000 */
        .weak           $__internal_0_$__cuda_sm3x_div_rn_noftz_f32_slowpath
        .type           $__internal_0_$__cuda_sm3x_div_rn_noftz_f32_slowpath,@function
        .size           $__internal_0_$__cuda_sm3x_div_rn_noftz_f32_slowpath,(.L_x_40 - $__internal_0_$__cuda_sm3x_div_rn_noftz_f32_slowpath)
$__internal_0_$__cuda_sm3x_div_rn_noftz_f32_slowpath:
[--C-:B------:R-:W-:Y:S01]  /*2a30*/  SHF.R.U32.HI R11, RZ, 0x17, R0.reuse ;  /* 0x00000017ff0b7819 */ /* 0x100fe20000011600 */
[----:B------:R-:W-:Y:S01]  /*2a40*/  BSSY.RECONVERGENT B2, `(.L_x_28) ;  /* 0x0000063000027945 */ /* 0x000fe20003800200 */
[----:B------:R-:W-:Y:S01]  /*2a50*/  SHF.R.U32.HI R15, RZ, 0x17, R7 ;  /* 0x00000017ff0f7819 */ /* 0x000fe20000011607 */
[----:B------:R-:W-:Y:S01]  /*2a60*/  IMAD.MOV.U32 R16, RZ, RZ, R0 ;  /* 0x000000ffff107224 */ /* 0x000fe200078e0000 */
[----:B------:R-:W-:Y:S02]  /*2a70*/  LOP3.LUT R11, R11, 0xff, RZ, 0xc0, !PT ;  /* 0x000000ff0b0b7812 */ /* 0x000fe400078ec0ff */
[----:B------:R-:W-:Y:S02]  /*2a80*/  LOP3.LUT R18, R15, 0xff, RZ, 0xc0, !PT ;  /* 0x000000ff0f127812 */ /* 0x000fe400078ec0ff */
[----:B------:R-:W-:-:S03]  /*2a90*/  IADD3 R19, PT, PT, R11, -0x1, RZ ;  /* 0xffffffff0b137810 */ /* 0x000fc60007ffe0ff */
[----:B------:R-:W-:Y:S01]  /*2aa0*/  VIADD R17, R18, 0xffffffff ;  /* 0xffffffff12117836 */ /* 0x000fe20000000000 */
[----:B------:R-:W-:-:S04]  /*2ab0*/  ISETP.GT.U32.AND P0, PT, R19, 0xfd, PT ;  /* 0x000000fd1300780c */ /* 0x000fc80003f04070 */
[----:B------:R-:W-:-:S13]  /*2ac0*/  ISETP.GT.U32.OR P0, PT, R17, 0xfd, P0 ;  /* 0x000000fd1100780c */ /* 0x000fda0000704470 */
[----:B------:R-:W-:Y:S01]  /*2ad0*/  @!P0 MOV R15, RZ ;  /* 0x000000ff000f8202 */ /* 0x000fe20000000f00 */
[----:B------:R-:W-:Y:S06]  /*2ae0*/  @!P0 BRA `(.L_x_29) ;  /* 0x00000000005c8947 */ /* 0x000fec0003800000 */
[----:B------:R-:W-:Y:S02]  /*2af0*/  FSETP.GTU.FTZ.AND P0, PT, |R7|, +INF , PT ;  /* 0x7f8000000700780b */ /* 0x000fe40003f1c200 */
[----:B------:R-:W-:-:S04]  /*2b00*/  FSETP.GTU.FTZ.AND P1, PT, |R0|, +INF , PT ;  /* 0x7f8000000000780b */ /* 0x000fc80003f3c200 */
[----:B------:R-:W-:-:S13]  /*2b10*/  PLOP3.LUT P0, PT, P0, P1, PT, 0xf8, 0x8f ;  /* 0x00000000008f781c */ /* 0x000fda0000703f70 */
[----:B------:R-:W-:Y:S05]  /*2b20*/  @P0 BRA `(.L_x_30) ;  /* 0x00000004004c0947 */ /* 0x000fea0003800000 */
[----:B------:R-:W-:-:S13]  /*2b30*/  LOP3.LUT P0, RZ, R16, 0x7fffffff, R7, 0xc8, !PT ;  /* 0x7fffffff10ff7812 */ /* 0x000fda000780c807 */
[----:B------:R-:W-:Y:S05]  /*2b40*/  @!P0 BRA `(.L_x_31) ;  /* 0x00000004003c8947 */ /* 0x000fea0003800000 */
[C---:B------:R-:W-:Y:S02]  /*2b50*/  FSETP.NEU.FTZ.AND P0, PT, |R7|.reuse, +INF , PT ;  /* 0x7f8000000700780b */ /* 0x040fe40003f1d200 */
[----:B------:R-:W-:Y:S02]  /*2b60*/  FSETP.NEU.FTZ.AND P3, PT, |R0|, +INF , PT ;  /* 0x7f8000000000780b */ /* 0x000fe40003f7d200 */
[----:B------:R-:W-:-:S11]  /*2b70*/  FSETP.NEU.FTZ.AND P1, PT, |R7|, +INF , PT ;  /* 0x7f8000000700780b */ /* 0x000fd60003f3d200 */
[----:B------:R-:W-:Y:S05]  /*2b80*/  @!P3 BRA !P0, `(.L_x_31) ;  /* 0x00000004002cb947 */ /* 0x000fea0004000000 */
[----:B------:R-:W-:-:S04]  /*2b90*/  LOP3.LUT P0, RZ, R7, 0x7fffffff, RZ, 0xc0, !PT ;  /* 0x7fffffff07ff7812 */ /* 0x000fc8000780c0ff */
[----:B------:R-:W-:-:S13]  /*2ba0*/  PLOP3.LUT P0, PT, P3, P0, PT, 0x2f, 0xf2 ;  /* 0x0000000000f2781c */ /* 0x000fda0001f00577 */
[----:B------:R-:W-:Y:S05]  /*2bb0*/  @P0 BRA `(.L_x_32) ;  /* 0x0000000400180947 */ /* 0x000fea0003800000 */
[----:B------:R-:W-:-:S04]  /*2bc0*/  LOP3.LUT P0, RZ, R16, 0x7fffffff, RZ, 0xc0, !PT ;  /* 0x7fffffff10ff7812 */ /* 0x000fc8000780c0ff */
[----:B------:R-:W-:-:S13]  /*2bd0*/  PLOP3.LUT P0, PT, P1, P0, PT, 0x2f, 0xf2 ;  /* 0x0000000000f2781c */ /* 0x000fda0000f00577 */
[----:B------:R-:W-:Y:S05]  /*2be0*/  @P0 BRA `(.L_x_33) ;  /* 0x0000000400000947 */ /* 0x000fea0003800000 */
[----:B------:R-:W-:Y:S02]  /*2bf0*/  ISETP.GE.AND P0, PT, R17, RZ, PT ;  /* 0x000000ff1100720c */ /* 0x000fe40003f06270 */
[----:B------:R-:W-:-:S11]  /*2c00*/  ISETP.GE.AND P1, PT, R19, RZ, PT ;  /* 0x000000ff1300720c */ /* 0x000fd60003f26270 */
[----:B------:R-:W-:Y:S02]  /*2c10*/  @P0 IMAD.MOV.U32 R15, RZ, RZ, RZ ;  /* 0x000000ffff0f0224 */ /* 0x000fe400078e00ff */
[----:B------:R-:W-:Y:S01]  /*2c20*/  @!P0 FFMA R7, R7, 1.84467440737095516160e+19, RZ ;  /* 0x5f80000007078823 */ /* 0x000fe200000000ff */
[----:B------:R-:W-:Y:S02]  /*2c30*/  @!P0 IMAD.MOV.U32 R15, RZ, RZ, -0x40 ;  /* 0xffffffc0ff0f8424 */ /* 0x000fe400078e00ff */
[----:B------:R-:W-:-:S03]  /*2c40*/  @!P1 FFMA R16, R0, 1.84467440737095516160e+19, RZ ;  /* 0x5f80000000109823 */ /* 0x000fc600000000ff */
[----:B------:R-:W-:-:S07]  /*2c50*/  @!P1 IADD3 R15, PT, PT, R15, 0x40, RZ ;  /* 0x000000400f0f9810 */ /* 0x000fce0007ffe0ff */
.L_x_29:
[----:B------:R-:W-:Y:S01]  /*2c60*/  LEA R17, R11, 0xc0800000, 0x17 ;  /* 0xc08000000b117811 */ /* 0x000fe200078eb8ff */
[----:B------:R-:W-:Y:S01]  /*2c70*/  VIADD R18, R18, 0xffffff81 ;  /* 0xffffff8112127836 */ /* 0x000fe20000000000 */
[----:B------:R-:W-:Y:S03]  /*2c80*/  BSSY.RECONVERGENT B3, `(.L_x_34) ;  /* 0x0000035000037945 */ /* 0x000fe60003800200 */
[----:B------:R-:W-:Y:S02]  /*2c90*/  IMAD.IADD R19, R16, 0x1, -R17 ;  /* 0x0000000110137824 */ /* 0x000fe400078e0a11 */
[C---:B------:R-:W-:Y:S01]  /*2ca0*/  IMAD R7, R18.reuse, -0x800000, R7 ;  /* 0xff80000012077824 */ /* 0x040fe200078e0207 */
[----:B------:R-:W-:Y:S01]  /*2cb0*/  IADD3 R18, PT, PT, R18, 0x7f, -R11 ;  /* 0x0000007f12127810 */ /* 0x000fe20007ffe80b */
[----:B------:R-:W0:Y:S01]  /*2cc0*/  MUFU.RCP R16, R19 ;  /* 0x0000001300107308 */ /* 0x000e220000001000 */
[----:B------:R-:W-:-:S02]  /*2cd0*/  FADD.FTZ R20, -R19, -RZ ;  /* 0x800000ff13147221 */ /* 0x000fc40000010100 */
[----:B------:R-:W-:Y:S02]  /*2ce0*/  IADD3 R18, PT, PT, R18, R15, RZ ;  /* 0x0000000f12127210 */ /* 0x000fe40007ffe0ff */
[----:B0-----:R-:W-:-:S04]  /*2cf0*/  FFMA R17, R16, R20, 1 ;  /* 0x3f80000010117423 */ /* 0x001fc80000000014 */
[----:B------:R-:W-:-:S04]  /*2d00*/  FFMA R16, R16, R17, R16 ;  /* 0x0000001110107223 */ /* 0x000fc80000000010 */
[----:B------:R-:W-:-:S04]  /*2d10*/  FFMA R17, R7, R16, RZ ;  /* 0x0000001007117223 */ /* 0x000fc800000000ff */
[----:B------:R-:W-:-:S04]  /*2d20*/  FFMA R21, R20, R17, R7 ;  /* 0x0000001114157223 */ /* 0x000fc80000000007 */
[----:B------:R-:W-:-:S04]  /*2d30*/  FFMA R17, R16, R21, R17 ;  /* 0x0000001510117223 */ /* 0x000fc80000000011 */
[----:B------:R-:W-:-:S04]  /*2d40*/  FFMA R20, R20, R17, R7 ;  /* 0x0000001114147223 */ /* 0x000fc80000000007 */
[----:B------:R-:W-:-:S05]  /*2d50*/  FFMA R7, R16, R20, R17 ;  /* 0x0000001410077223 */ /* 0x000fca0000000011 */
[----:B------:R-:W-:-:S04]  /*2d60*/  SHF.R.U32.HI R11, RZ, 0x17, R7 ;  /* 0x00000017ff0b7819 */ /* 0x000fc80000011607 */
[----:B------:R-:W-:-:S05]  /*2d70*/  LOP3.LUT R11, R11, 0xff, RZ, 0xc0, !PT ;  /* 0x000000ff0b0b7812 */ /* 0x000fca00078ec0ff */
[----:B------:R-:W-:-:S04]  /*2d80*/  IMAD.IADD R19, R11, 0x1, R18 ;  /* 0x000000010b137824 */ /* 0x000fc800078e0212 */
[----:B------:R-:W-:-:S05]  /*2d90*/  VIADD R11, R19, 0xffffffff ;  /* 0xffffffff130b7836 */ /* 0x000fca0000000000 */
[----:B------:R-:W-:-:S13]  /*2da0*/  ISETP.GE.U32.AND P0, PT, R11, 0xfe, PT ;  /* 0x000000fe0b00780c */ /* 0x000fda0003f06070 */
[----:B------:R-:W-:Y:S05]  /*2db0*/  @!P0 BRA `(.L_x_35) ;  /* 0x0000000000808947 */ /* 0x000fea0003800000 */
[----:B------:R-:W-:-:S13]  /*2dc0*/  ISETP.GT.AND P0, PT, R19, 0xfe, PT ;  /* 0x000000fe1300780c */ /* 0x000fda0003f04270 */
[----:B------:R-:W-:Y:S05]  /*2dd0*/  @P0 BRA `(.L_x_36) ;  /* 0x00000000006c0947 */ /* 0x000fea0003800000 */
[----:B------:R-:W-:-:S13]  /*2de0*/  ISETP.GE.AND P0, PT, R19, 0x1, PT ;  /* 0x000000011300780c */ /* 0x000fda0003f06270 */
[----:B------:R-:W-:Y:S05]  /*2df0*/  @P0 BRA `(.L_x_37) ;  /* 0x0000000000740947 */ /* 0x000fea0003800000 */
[----:B------:R-:W-:Y:S02]  /*2e00*/  ISETP.GE.AND P0, PT, R19, -0x18, PT ;  /* 0xffffffe81300780c */ /* 0x000fe40003f06270 */
[----:B------:R-:W-:-:S11]  /*2e10*/  LOP3.LUT R7, R7, 0x80000000, RZ, 0xc0, !PT ;  /* 0x8000000007077812 */ /* 0x000fd600078ec0ff */
[----:B------:R-:W-:Y:S05]  /*2e20*/  @!P0 BRA `(.L_x_37) ;  /* 0x0000000000688947 */ /* 0x000fea0003800000 */
[CCC-:B------:R-:W-:Y:S01]  /*2e30*/  FFMA.RZ R11, R16.reuse, R20.reuse, R17.reuse ;  /* 0x00000014100b7223 */ /* 0x1c0fe2000000c011 */
[C---:B------:R-:W-:Y:S02]  /*2e40*/  IADD3 R18, PT, PT, R19.reuse, 0x20, RZ ;  /* 0x0000002013127810 */ /* 0x040fe40007ffe0ff */
[----:B------:R-:W-:Y:S02]  /*2e50*/  ISETP.NE.AND P3, PT, R19, RZ, PT ;  /* 0x000000ff1300720c */ /* 0x000fe40003f65270 */
[----:B------:R-:W-:Y:S01]  /*2e60*/  LOP3.LUT R15, R11, 0x7fffff, RZ, 0xc0, !PT ;  /* 0x007fffff0b0f7812 */ /* 0x000fe200078ec0ff */
[CCC-:B------:R-:W-:Y:S01]  /*2e70*/  FFMA.RP R11, R16.reuse, R20.reuse, R17.reuse ;  /* 0x00000014100b7223 */ /* 0x1c0fe20000008011 */
[----:B------:R-:W-:Y:S01]  /*2e80*/  FFMA.RM R16, R16, R20, R17 ;  /* 0x0000001410107223 */ /* 0x000fe20000004011 */
[----:B------:R-:W-:Y:S01]  /*2e90*/  IMAD.MOV R17, RZ, RZ, -R19 ;  /* 0x000000ffff117224 */ /* 0x000fe200078e0a13 */
[----:B------:R-:W-:Y:S02]  /*2ea0*/  LOP3.LUT R15, R15, 0x800000, RZ, 0xfc, !PT ;  /* 0x008000000f0f7812 */ /* 0x000fe400078efcff */
[----:B------:R-:W-:-:S02]  /*2eb0*/  ISETP.NE.AND P1, PT, R19, RZ, PT ;  /* 0x000000ff1300720c */ /* 0x000fc40003f25270 */
[----:B------:R-:W-:Y:S02]  /*2ec0*/  SHF.L.U32 R18, R15, R18, RZ ;  /* 0x000000120f127219 */ /* 0x000fe400000006ff */
[----:B------:R-:W-:Y:S02]  /*2ed0*/  FSETP.NEU.FTZ.AND P0, PT, R11, R16, PT ;  /* 0x000000100b00720b */ /* 0x000fe40003f1d000 */
[----:B------:R-:W-:Y:S02]  /*2ee0*/  SEL R16, R17, RZ, P3 ;  /* 0x000000ff11107207 */ /* 0x000fe40001800000 */
[----:B------:R-:W-:Y:S02]  /*2ef0*/  ISETP.NE.AND P1, PT, R18, RZ, P1 ;  /* 0x000000ff1200720c */ /* 0x000fe40000f25270 */
[----:B------:R-:W-:Y:S02]  /*2f00*/  SHF.R.U32.HI R16, RZ, R16, R15 ;  /* 0x00000010ff107219 */ /* 0x000fe4000001160f */
[----:B------:R-:W-:-:S02]  /*2f10*/  PLOP3.LUT P0, PT, P0, P1, PT, 0xf8, 0x8f ;  /* 0x00000000008f781c */ /* 0x000fc40000703f70 */
[----:B------:R-:W-:Y:S02]  /*2f20*/  SHF.R.U32.HI R18, RZ, 0x1, R16 ;  /* 0x00000001ff127819 */ /* 0x000fe40000011610 */
[----:B------:R-:W-:-:S04]  /*2f30*/  SEL R11, RZ, 0x1, !P0 ;  /* 0x00000001ff0b7807 */ /* 0x000fc80004000000 */
[----:B------:R-:W-:-:S04]  /*2f40*/  LOP3.LUT R11, R11, 0x1, R18, 0xf8, !PT ;  /* 0x000000010b0b7812 */ /* 0x000fc800078ef812 */
[----:B------:R-:W-:-:S05]  /*2f50*/  LOP3.LUT R11, R11, R16, RZ, 0xc0, !PT ;  /* 0x000000100b0b7212 */ /* 0x000fca00078ec0ff */
[----:B------:R-:W-:-:S05]  /*2f60*/  IMAD.IADD R18, R18, 0x1, R11 ;  /* 0x0000000112127824 */ /* 0x000fca00078e020b */
[----:B------:R-:W-:Y:S01]  /*2f70*/  LOP3.LUT R7, R18, R7, RZ, 0xfc, !PT ;  /* 0x0000000712077212 */ /* 0x000fe200078efcff */
[----:B------:R-:W-:Y:S06]  /*2f80*/  BRA `(.L_x_37) ;  /* 0x0000000000107947 */ /* 0x000fec0003800000 */
.L_x_36:
[----:B------:R-:W-:-:S04]  /*2f90*/  LOP3.LUT R7, R7, 0x80000000, RZ, 0xc0, !PT ;  /* 0x8000000007077812 */ /* 0x000fc800078ec0ff */
[----:B------:R-:W-:Y:S01]  /*2fa0*/  LOP3.LUT R7, R7, 0x7f800000, RZ, 0xfc, !PT ;  /* 0x7f80000007077812 */ /* 0x000fe200078efcff */
[----:B------:R-:W-:Y:S06]  /*2fb0*/  BRA `(.L_x_37) ;  /* 0x0000000000047947 */ /* 0x000fec0003800000 */
.L_x_35:
[----:B------:R-:W-:-:S07]  /*2fc0*/  LEA R7, R18, R7, 0x17 ;  /* 0x0000000712077211 */ /* 0x000fce00078eb8ff */
.L_x_37:
[----:B------:R-:W-:Y:S05]  /*2fd0*/  BSYNC.RECONVERGENT B3 ;  /* 0x0000000000037941 */ /* 0x000fea0003800200 */
.L_x_34:
[----:B------:R-:W-:Y:S05]  /*2fe0*/  BRA `(.L_x_38) ;  /* 0x0000000000207947 */ /* 0x000fea0003800000 */
.L_x_33:
[----:B------:R-:W-:-:S04]  /*2ff0*/  LOP3.LUT R7, R16, 0x80000000, R7, 0x48, !PT ;  /* 0x8000000010077812 */ /* 0x000fc800078e4807 */
[----:B------:R-:W-:Y:S01]  /*3000*/  LOP3.LUT R7, R7, 0x7f800000, RZ, 0xfc, !PT ;  /* 0x7f80000007077812 */ /* 0x000fe200078efcff */
[----:B------:R-:W-:Y:S06]  /*3010*/  BRA `(.L_x_38) ;  /* 0x0000000000147947 */ /* 0x000fec0003800000 */
.L_x_32:
[----:B------:R-:W-:Y:S01]  /*3020*/  LOP3.LUT R7, R16, 0x80000000, R7, 0x48, !PT ;  /* 0x8000000010077812 */ /* 0x000fe200078e4807 */
[----:B------:R-:W-:Y:S06]  /*3030*/  BRA `(.L_x_38) ;  /* 0x00000000000c7947 */ /* 0x000fec0003800000 */
.L_x_31:
[----:B------:R-:W0:Y:S01]  /*3040*/  MUFU.RSQ R7, -QNAN ;  /* 0xffc0000000077908 */ /* 0x000e220000001400 */
[----:B------:R-:W-:Y:S05]  /*3050*/  BRA `(.L_x_38) ;  /* 0x0000000000047947 */ /* 0x000fea0003800000 */
.L_x_30:
[----:B------:R-:W-:-:S07]  /*3060*/  FADD.FTZ R7, R7, R0 ;  /* 0x0000000007077221 */ /* 0x000fce0000010000 */
.L_x_38:
[----:B------:R-:W-:Y:S05]  /*3070*/  BSYNC.RECONVERGENT B2 ;  /* 0x0000000000027941 */ /* 0x000fea0003800200 */
.L_x_28:
[----:B------:R-:W-:-:S04]  /*3080*/  IMAD.MOV.U32 R15, RZ, RZ, 0x0 ;  /* 0x00000000ff0f7424 */ /* 0x000fc800078e00ff */
[----:B0-----:R-:W-:Y:S05]  /*3090*/  RET.REL.NODEC R14 `(_Z13search_kernelPKcllcPy) ;  /* 0xffffffcc0ed87950 */ /* 0x001fea0003c3ffff */
.L_x_39:
[----:B------:R-:W-:-:S00]  /*30a0*/  BRA `(.L_x_39) ;  /* 0xfffffffc00fc7947 */ /* 0x000fc0000383ffff */
[----:B------:R-:W-:-:S00]  /*30b0*/  NOP ;  /* 0x0000000000007918 */ /* 0x000fc00000000000 */
        /* <DEDUP_REMOVED lines=12> */
.L_x_40:


//--------------------- .nv.shared.reserved.0     --------------------------
	.section	.nv.shared.reserved.0,"aw",@nobits
	.weak		__nv_reservedSMEM_offset_0_alias
	.size		__nv_reservedSMEM_offset_0_alias, 0, 64
	.other		__nv_reservedSMEM_offset_0_alias,@"STO_CUDA_RESERVED_SHARED STV_DEFAULT"
__nv_reservedSMEM_offset_0_alias:
	.zero		0
	.zero		64


//--------------------- .nv.constant0._Z13search_kernelPKcllcPy --------------------------
	.section	.nv.constant0._Z13search_kernelPKcllcPy,"a",@progbits
	.sectionflags	@""
	.align	4
.nv.constant0._Z13search_kernelPKcllcPy:
	.zero		936


//--------------------- SYMBOLS --------------------------

	.type		.nv.reservedSmem.offset0,@object
	.size		.nv.reservedSmem.offset0,0x4
